	.target	sm_90a

	.elftype	@"ET_EXEC"


//--------------------- .note.nv.tkinfo           --------------------------
	.section	.note.nv.tkinfo,"",@"SHT_NOTE"
	.sectionflags	@"SHF_NOTE_NV_TKINFO"
	.tkinfo
        /*0018*/ 	.word	0x00000002
        /*0030*/ 	.string	""
        /*0030*/ 	.string	"ptxas"
        /*0030*/ 	.string	"Cuda compilation tools, release 13.0, V13.0.88"
        /*0030*/ 	.string	"Build cuda_13.0.r13.0/compiler.36424714_0"
        /*0030*/ 	.string	"-arch sm_90a -m 64 "



//--------------------- .note.nv.cuinfo           --------------------------
	.section	.note.nv.cuinfo,"",@"SHT_NOTE"
	.sectionflags	@"SHF_NOTE_NV_CUINFO"
        /*0018*/ 	.short	0x0002
        /*001a*/ 	.short	0x005a
        /*001c*/ 	.short	0x0082
	.zero		2


//--------------------- .nv.info                  --------------------------
	.section	.nv.info,"",@"SHT_CUDA_INFO"
	.align	4


	//----- nvinfo : EIATTR_REGCOUNT
	.align		4
        /*0000*/ 	.byte	0x04, 0x2f
        /*0002*/ 	.short	(.L_12 - .L_11)
	.align		4
.L_11:
        /*0004*/ 	.word	index@(_ZN7cutlass13device_kernelINS_4conv6kernel13ConvUniversalINS1_16ConvProblemShapeILNS1_8OperatorE0ELi2EEENS1_10collective14CollectiveConvINS1_46MainloopSm90TmaGmmaWarpSpecializedImplicitGemmILS5_0ELi14ELi2EN4cute5tupleIJNSA_1CILi2EEENSC_ILi1EEESE_EEENS1_36KernelImplicitTmaWarpSpecializedSm90ELi1EEENSB_IJNSC_ILi128EEESI_NSB_IJNSC_ILi32EEEEEEEEENS_6half_tESM_NSA_8TiledMMAINSA_8MMA_AtomIJNSA_4SM904GMMA26MMA_64x128x16_F32F16F16_SSILNSQ_5MajorE0ELSS_0ELNSQ_7ScaleInE1ELST_1EEEEEENSA_6LayoutINSB_IJSE_SE_SE_EEENSB_IJNSC_ILi0EEESY_SY_EEEEENSB_IJNSA_10UnderscoreES11_S11_EEEEENS7_6detail26Sm90ImplicitGemmTileTraitsINSA_20SM90_TMA_LOAD_IM2COLENSA_14ComposedLayoutINSA_7SwizzleILi2ELi4ELi3EEENSA_18smem_ptr_flag_bitsILi16EEENSW_INSB_IJNSB_IJNSC_ILi8EEENSC_ILi16EEEEEENSB_IJSJ_SE_EEENSB_IJSE_NSC_ILi14EEEEEEEEENSB_IJNSB_IJSJ_NSC_ILi256EEEEEENSB_IJSE_SY_EEENSB_IJSY_NSC_ILi4096EEEEEEEEEEEEEvEENS15_INSA_23SM90_TMA_LOAD_MULTICASTES1Q_vEEEENS_8epilogue10collective6detail29Sm90TmaWarpSpecializedAdapterINS1W_15DefaultEpilogueISM_NSB_IJNSB_IJlllEEESE_SY_EEES21_NS1V_6thread17LinearCombinationISM_Li1EffLNS22_9ScaleType4KindE0ELNS_15FloatRoundStyleE2ESM_EENS_4gemm15EpilogueDefaultEEEEEvvEEEEvNT_6ParamsE)
        /*0008*/ 	.word	0x0000009a


	//----- nvinfo : EIATTR_FRAME_SIZE
	.align		4
.L_12:
        /*000c*/ 	.byte	0x04, 0x11
        /*000e*/ 	.short	(.L_14 - .L_13)
	.align		4
.L_13:
        /*0010*/ 	.word	index@(_ZN7cutlass13device_kernelINS_4conv6kernel13ConvUniversalINS1_16ConvProblemShapeILNS1_8OperatorE0ELi2EEENS1_10collective14CollectiveConvINS1_46MainloopSm90TmaGmmaWarpSpecializedImplicitGemmILS5_0ELi14ELi2EN4cute5tupleIJNSA_1CILi2EEENSC_ILi1EEESE_EEENS1_36KernelImplicitTmaWarpSpecializedSm90ELi1EEENSB_IJNSC_ILi128EEESI_NSB_IJNSC_ILi32EEEEEEEEENS_6half_tESM_NSA_8TiledMMAINSA_8MMA_AtomIJNSA_4SM904GMMA26MMA_64x128x16_F32F16F16_SSILNSQ_5MajorE0ELSS_0ELNSQ_7ScaleInE1ELST_1EEEEEENSA_6LayoutINSB_IJSE_SE_SE_EEENSB_IJNSC_ILi0EEESY_SY_EEEEENSB_IJNSA_10UnderscoreES11_S11_EEEEENS7_6detail26Sm90ImplicitGemmTileTraitsINSA_20SM90_TMA_LOAD_IM2COLENSA_14ComposedLayoutINSA_7SwizzleILi2ELi4ELi3EEENSA_18smem_ptr_flag_bitsILi16EEENSW_INSB_IJNSB_IJNSC_ILi8EEENSC_ILi16EEEEEENSB_IJSJ_SE_EEENSB_IJSE_NSC_ILi14EEEEEEEEENSB_IJNSB_IJSJ_NSC_ILi256EEEEEENSB_IJSE_SY_EEENSB_IJSY_NSC_ILi4096EEEEEEEEEEEEEvEENS15_INSA_23SM90_TMA_LOAD_MULTICASTES1Q_vEEEENS_8epilogue10collective6detail29Sm90TmaWarpSpecializedAdapterINS1W_15DefaultEpilogueISM_NSB_IJNSB_IJlllEEESE_SY_EEES21_NS1V_6thread17LinearCombinationISM_Li1EffLNS22_9ScaleType4KindE0ELNS_15FloatRoundStyleE2ESM_EENS_4gemm15EpilogueDefaultEEEEEvvEEEEvNT_6ParamsE)
        /*0014*/ 	.word	0x00000000


	//----- nvinfo : EIATTR_MIN_STACK_SIZE
	.align		4
.L_14:
        /*0018*/ 	.byte	0x04, 0x12
        /*001a*/ 	.short	(.L_16 - .L_15)
	.align		4
.L_15:
        /*001c*/ 	.word	index@(_ZN7cutlass13device_kernelINS_4conv6kernel13ConvUniversalINS1_16ConvProblemShapeILNS1_8OperatorE0ELi2EEENS1_10collective14CollectiveConvINS1_46MainloopSm90TmaGmmaWarpSpecializedImplicitGemmILS5_0ELi14ELi2EN4cute5tupleIJNSA_1CILi2EEENSC_ILi1EEESE_EEENS1_36KernelImplicitTmaWarpSpecializedSm90ELi1EEENSB_IJNSC_ILi128EEESI_NSB_IJNSC_ILi32EEEEEEEEENS_6half_tESM_NSA_8TiledMMAINSA_8MMA_AtomIJNSA_4SM904GMMA26MMA_64x128x16_F32F16F16_SSILNSQ_5MajorE0ELSS_0ELNSQ_7ScaleInE1ELST_1EEEEEENSA_6LayoutINSB_IJSE_SE_SE_EEENSB_IJNSC_ILi0EEESY_SY_EEEEENSB_IJNSA_10UnderscoreES11_S11_EEEEENS7_6detail26Sm90ImplicitGemmTileTraitsINSA_20SM90_TMA_LOAD_IM2COLENSA_14ComposedLayoutINSA_7SwizzleILi2ELi4ELi3EEENSA_18smem_ptr_flag_bitsILi16EEENSW_INSB_IJNSB_IJNSC_ILi8EEENSC_ILi16EEEEEENSB_IJSJ_SE_EEENSB_IJSE_NSC_ILi14EEEEEEEEENSB_IJNSB_IJSJ_NSC_ILi256EEEEEENSB_IJSE_SY_EEENSB_IJSY_NSC_ILi4096EEEEEEEEEEEEEvEENS15_INSA_23SM90_TMA_LOAD_MULTICASTES1Q_vEEEENS_8epilogue10collective6detail29Sm90TmaWarpSpecializedAdapterINS1W_15DefaultEpilogueISM_NSB_IJNSB_IJlllEEESE_SY_EEES21_NS1V_6thread17LinearCombinationISM_Li1EffLNS22_9ScaleType4KindE0ELNS_15FloatRoundStyleE2ESM_EENS_4gemm15EpilogueDefaultEEEEEvvEEEEvNT_6ParamsE)
        /*0020*/ 	.word	0x00000000
.L_16:


//--------------------- .nv.compat                --------------------------
	.section	.nv.compat,"",@"SHT_CUDA_COMPAT_INFO"
	.align	4
        /*0000*/ 	.byte	0x02, 0x09, 0x01, 0x00, 0x02, 0x02, 0x04, 0x00, 0x02, 0x05, 0x05, 0x00, 0x03, 0x07, 0x01, 0x01
        /*0010*/ 	.byte	0x02, 0x03, 0x01, 0x00, 0x02, 0x06, 0x01, 0x00, 0x04, 0x0b, 0x08, 0x00, 0x00, 0x00, 0x00, 0x00
        /*0020*/ 	.byte	0x00, 0x00, 0x00, 0x00


//--------------------- .nv.info._ZN7cutlass13device_kernelINS_4conv6kernel13ConvUniversalINS1_16ConvProblemShapeILNS1_8OperatorE0ELi2EEENS1_10collective14CollectiveConvINS1_46MainloopSm90TmaGmmaWarpSpecializedImplicitGemmILS5_0ELi14ELi2EN4cute5tupleIJNSA_1CILi2EEENSC_ILi1EEESE_EEENS1_36KernelImplicitTmaWarpSpecializedSm90ELi1EEENSB_IJNSC_ILi128EEESI_NSB_IJNSC_ILi32EEEEEEEEENS_6half_tESM_NSA_8TiledMMAINSA_8MMA_AtomIJNSA_4SM904GMMA26MMA_64x128x16_F32F16F16_SSILNSQ_5MajorE0ELSS_0ELNSQ_7ScaleInE1ELST_1EEEEEENSA_6LayoutINSB_IJSE_SE_SE_EEENSB_IJNSC_ILi0EEESY_SY_EEEEENSB_IJNSA_10UnderscoreES11_S11_EEEEENS7_6detail26Sm90ImplicitGemmTileTraitsINSA_20SM90_TMA_LOAD_IM2COLENSA_14ComposedLayoutINSA_7SwizzleILi2ELi4ELi3EEENSA_18smem_ptr_flag_bitsILi16EEENSW_INSB_IJNSB_IJNSC_ILi8EEENSC_ILi16EEEEEENSB_IJSJ_SE_EEENSB_IJSE_NSC_ILi14EEEEEEEEENSB_IJNSB_IJSJ_NSC_ILi256EEEEEENSB_IJSE_SY_EEENSB_IJSY_NSC_ILi4096EEEEEEEEEEEEEvEENS15_INSA_23SM90_TMA_LOAD_MULTICASTES1Q_vEEEENS_8epilogue10collective6detail29Sm90TmaWarpSpecializedAdapterINS1W_15DefaultEpilogueISM_NSB_IJNSB_IJlllEEESE_SY_EEES21_NS1V_6thread17LinearCombinationISM_Li1EffLNS22_9ScaleType4KindE0ELNS_15FloatRoundStyleE2ESM_EENS_4gemm15EpilogueDefaultEEEEEvvEEEEvNT_6ParamsE --------------------------
	.section	.nv.info._ZN7cutlass13device_kernelINS_4conv6kernel13ConvUniversalINS1_16ConvProblemShapeILNS1_8OperatorE0ELi2EEENS1_10collective14CollectiveConvINS1_46MainloopSm90TmaGmmaWarpSpecializedImplicitGemmILS5_0ELi14ELi2EN4cute5tupleIJNSA_1CILi2EEENSC_ILi1EEESE_EEENS1_36KernelImplicitTmaWarpSpecializedSm90ELi1EEENSB_IJNSC_ILi128EEESI_NSB_IJNSC_ILi32EEEEEEEEENS_6half_tESM_NSA_8TiledMMAINSA_8MMA_AtomIJNSA_4SM904GMMA26MMA_64x128x16_F32F16F16_SSILNSQ_5MajorE0ELSS_0ELNSQ_7ScaleInE1ELST_1EEEEEENSA_6LayoutINSB_IJSE_SE_SE_EEENSB_IJNSC_ILi0EEESY_SY_EEEEENSB_IJNSA_10UnderscoreES11_S11_EEEEENS7_6detail26Sm90ImplicitGemmTileTraitsINSA_20SM90_TMA_LOAD_IM2COLENSA_14ComposedLayoutINSA_7SwizzleILi2ELi4ELi3EEENSA_18smem_ptr_flag_bitsILi16EEENSW_INSB_IJNSB_IJNSC_ILi8EEENSC_ILi16EEEEEENSB_IJSJ_SE_EEENSB_IJSE_NSC_ILi14EEEEEEEEENSB_IJNSB_IJSJ_NSC_ILi256EEEEEENSB_IJSE_SY_EEENSB_IJSY_NSC_ILi4096EEEEEEEEEEEEEvEENS15_INSA_23SM90_TMA_LOAD_MULTICASTES1Q_vEEEENS_8epilogue10collective6detail29Sm90TmaWarpSpecializedAdapterINS1W_15DefaultEpilogueISM_NSB_IJNSB_IJlllEEESE_SY_EEES21_NS1V_6thread17LinearCombinationISM_Li1EffLNS22_9ScaleType4KindE0ELNS_15FloatRoundStyleE2ESM_EENS_4gemm15EpilogueDefaultEEEEEvvEEEEvNT_6ParamsE,"",@"SHT_CUDA_INFO"
	.sectionflags	@""
	.align	4


	//----- nvinfo : EIATTR_CUDA_API_VERSION
	.align		4
        /*0000*/ 	.byte	0x04, 0x37
        /*0002*/ 	.short	(.L_18 - .L_17)
.L_17:
        /*0004*/ 	.word	0x00000082


	//----- nvinfo : EIATTR_KPARAM_INFO
	.align		4
.L_18:
        /*0008*/ 	.byte	0x04, 0x17
        /*000a*/ 	.short	(.L_20 - .L_19)
.L_19:
        /*000c*/ 	.word	0x00000000
        /*0010*/ 	.short	0x0000
        /*0012*/ 	.short	0x0070
        /*0014*/ 	.byte	0x00, 0xf0, 0x01, 0x0e


	//----- nvinfo : EIATTR_SPARSE_MMA_MASK
	.align		4
.L_20:
        /*0018*/ 	.byte	0x03, 0x50
        /*001a*/ 	.short	0x0000


	//----- nvinfo : EIATTR_MAXREG_COUNT
	.align		4
        /*001c*/ 	.byte	0x03, 0x1b
        /*001e*/ 	.short	0x00ff


	//----- nvinfo : EIATTR_NUM_BARRIERS
	.align		4
        /*0020*/ 	.byte	0x02, 0x4c
        /*0022*/ 	.byte	0x01
	.zero		1


	//----- nvinfo : EIATTR_MERCURY_ISA_VERSION
	.align		4
        /*0024*/ 	.byte	0x03, 0x5f
        /*0026*/ 	.short	0x0101


	//----- nvinfo : EIATTR_COOP_GROUP_MASK_REGIDS
	.align		4
        /*0028*/ 	.byte	0x04, 0x29
        /*002a*/ 	.short	(.L_22 - .L_21)


	//   ....[0]....
.L_21:
        /*002c*/ 	.word	0xffffffff


	//   ....[1]....
        /*0030*/ 	.word	0xffffffff


	//   ....[2]....
        /*0034*/ 	.word	0xffffffff


	//   ....[3]....
        /*0038*/ 	.word	0xffffffff


	//----- nvinfo : EIATTR_COOP_GROUP_INSTR_OFFSETS
	.align		4
.L_22:
        /*003c*/ 	.byte	0x04, 0x28
        /*003e*/ 	.short	(.L_24 - .L_23)


	//   ....[0]....
.L_23:
        /*0040*/ 	.word	0x00000070


	//   ....[1]....
        /*0044*/ 	.word	0x00000080


	//   ....[2]....
        /*0048*/ 	.word	0x00000140


	//   ....[3]....
        /*004c*/ 	.word	0x00000810


	//----- nvinfo : EIATTR_MBARRIER_INSTR_OFFSETS
	.align		4
.L_24:
        /*0050*/ 	.byte	0x04, 0x39
        /*0052*/ 	.short	(.L_26 - .L_25)


	//   ....[0]....
.L_25:
        /*0054*/ 	.word	0x00000310
        /*0058*/ 	.word	0x000000ff
        /*005c*/ 	.word	0x00038000
        /*0060*/ 	.short	0x0100
        /*0062*/ 	.byte	0x08
	.zero		1


	//   ....[1]....
        /*0064*/ 	.word	0x00000320
        /*0068*/ 	.word	0x000000ff
        /*006c*/ 	.word	0x00038070
        /*0070*/ 	.short	0x0100
        /*0072*/ 	.byte	0x08
	.zero		1


	//   ....[2]....
        /*0074*/ 	.word	0x00000330
        /*0078*/ 	.word	0x000000ff
        /*007c*/ 	.word	0x00038008
        /*0080*/ 	.short	0x0100
        /*0082*/ 	.byte	0x08
	.zero		1


	//   ....[3]....
        /*0084*/ 	.word	0x00000340
        /*0088*/ 	.word	0x000000ff
        /*008c*/ 	.word	0x00038078
        /*0090*/ 	.short	0x0100
        /*0092*/ 	.byte	0x08
	.zero		1


	//   ....[4]....
        /*0094*/ 	.word	0x00000350
        /*0098*/ 	.word	0x000000ff
        /*009c*/ 	.word	0x00038010
        /*00a0*/ 	.short	0x0100
        /*00a2*/ 	.byte	0x08
	.zero		1


	//   ....[5]....
        /*00a4*/ 	.word	0x00000360
        /*00a8*/ 	.word	0x000000ff
        /*00ac*/ 	.word	0x00038080
        /*00b0*/ 	.short	0x0100
        /*00b2*/ 	.byte	0x08
	.zero		1


	//   ....[6]....
        /*00b4*/ 	.word	0x00000370
        /*00b8*/ 	.word	0x000000ff
        /*00bc*/ 	.word	0x00038018
        /*00c0*/ 	.short	0x0100
        /*00c2*/ 	.byte	0x08
	.zero		1


	//   ....[7]....
        /*00c4*/ 	.word	0x00000380
        /*00c8*/ 	.word	0x000000ff
        /*00cc*/ 	.word	0x00038088
        /*00d0*/ 	.short	0x0100
        /*00d2*/ 	.byte	0x08
	.zero		1


	//   ....[8]....
        /*00d4*/ 	.word	0x00000390
        /*00d8*/ 	.word	0x000000ff
        /*00dc*/ 	.word	0x00038020
        /*00e0*/ 	.short	0x0100
        /*00e2*/ 	.byte	0x08
	.zero		1


	//   ....[9]....
        /*00e4*/ 	.word	0x000003a0
        /*00e8*/ 	.word	0x000000ff
        /*00ec*/ 	.word	0x00038090
        /*00f0*/ 	.short	0x0100
        /*00f2*/ 	.byte	0x08
	.zero		1


	//   ....[10]....
        /*00f4*/ 	.word	0x000003b0
        /*00f8*/ 	.word	0x000000ff
        /*00fc*/ 	.word	0x00038028
        /*0100*/ 	.short	0x0100
        /*0102*/ 	.byte	0x08
	.zero		1


	//   ....[11]....
        /*0104*/ 	.word	0x000003c0
        /*0108*/ 	.word	0x000000ff
        /*010c*/ 	.word	0x00038098
        /*0110*/ 	.short	0x0100
        /*0112*/ 	.byte	0x08
	.zero		1


	//   ....[12]....
        /*0114*/ 	.word	0x000003d0
        /*0118*/ 	.word	0x000000ff
        /*011c*/ 	.word	0x00038030
        /*0120*/ 	.short	0x0100
        /*0122*/ 	.byte	0x08
	.zero		1


	//   ....[13]....
        /*0124*/ 	.word	0x000003e0
        /*0128*/ 	.word	0x000000ff
        /*012c*/ 	.word	0x000380a0
        /*0130*/ 	.short	0x0100
        /*0132*/ 	.byte	0x08
	.zero		1


	//   ....[14]....
        /*0134*/ 	.word	0x000003f0
        /*0138*/ 	.word	0x000000ff
        /*013c*/ 	.word	0x00038038
        /*0140*/ 	.short	0x0100
        /*0142*/ 	.byte	0x08
	.zero		1


	//   ....[15]....
        /*0144*/ 	.word	0x00000400
        /*0148*/ 	.word	0x000000ff
        /*014c*/ 	.word	0x000380a8
        /*0150*/ 	.short	0x0100
        /*0152*/ 	.byte	0x08
	.zero		1


	//   ....[16]....
        /*0154*/ 	.word	0x00000410
        /*0158*/ 	.word	0x000000ff
        /*015c*/ 	.word	0x00038040
        /*0160*/ 	.short	0x0100
        /*0162*/ 	.byte	0x08
	.zero		1


	//   ....[17]....
        /*0164*/ 	.word	0x00000420
        /*0168*/ 	.word	0x000000ff
        /*016c*/ 	.word	0x000380b0
        /*0170*/ 	.short	0x0100
        /*0172*/ 	.byte	0x08
	.zero		1


	//   ....[18]....
        /*0174*/ 	.word	0x00000430
        /*0178*/ 	.word	0x000000ff
        /*017c*/ 	.word	0x00038048
        /*0180*/ 	.short	0x0100
        /*0182*/ 	.byte	0x08
	.zero		1


	//   ....[19]....
        /*0184*/ 	.word	0x00000440
        /*0188*/ 	.word	0x000000ff
        /*018c*/ 	.word	0x000380b8
        /*0190*/ 	.short	0x0100
        /*0192*/ 	.byte	0x08
	.zero		1


	//   ....[20]....
        /*0194*/ 	.word	0x00000450
        /*0198*/ 	.word	0x000000ff
        /*019c*/ 	.word	0x00038050
        /*01a0*/ 	.short	0x0100
        /*01a2*/ 	.byte	0x08
	.zero		1


	//   ....[21]....
        /*01a4*/ 	.word	0x00000460
        /*01a8*/ 	.word	0x000000ff
        /*01ac*/ 	.word	0x000380c0
        /*01b0*/ 	.short	0x0100
        /*01b2*/ 	.byte	0x08
	.zero		1


	//   ....[22]....
        /*01b4*/ 	.word	0x00000470
        /*01b8*/ 	.word	0x000000ff
        /*01bc*/ 	.word	0x00038058
        /*01c0*/ 	.short	0x0100
        /*01c2*/ 	.byte	0x08
	.zero		1


	//   ....[23]....
        /*01c4*/ 	.word	0x00000480
        /*01c8*/ 	.word	0x000000ff
        /*01cc*/ 	.word	0x000380c8
        /*01d0*/ 	.short	0x0100
        /*01d2*/ 	.byte	0x08
	.zero		1


	//   ....[24]....
        /*01d4*/ 	.word	0x00000490
        /*01d8*/ 	.word	0x000000ff
        /*01dc*/ 	.word	0x00038060
        /*01e0*/ 	.short	0x0100
        /*01e2*/ 	.byte	0x08
	.zero		1


	//   ....[25]....
        /*01e4*/ 	.word	0x000004a0
        /*01e8*/ 	.word	0x000000ff
        /*01ec*/ 	.word	0x000380d0
        /*01f0*/ 	.short	0x0100
        /*01f2*/ 	.byte	0x08
	.zero		1


	//   ....[26]....
        /*01f4*/ 	.word	0x000004b0
        /*01f8*/ 	.word	0x000000ff
        /*01fc*/ 	.word	0x00038068
        /*0200*/ 	.short	0x0100
        /*0202*/ 	.byte	0x08
	.zero		1


	//   ....[27]....
        /*0204*/ 	.word	0x000004c0
        /*0208*/ 	.word	0x000000ff
        /*020c*/ 	.word	0x000380d8
        /*0210*/ 	.short	0x0100
        /*0212*/ 	.byte	0x08
	.zero		1


	//   ....[28]....
        /*0214*/ 	.word	0x00001060
        /*0218*/ 	.word	0x00000006
        /*021c*/ 	.word	0x00038000
        /*0220*/ 	.short	0x010a
        /*0222*/ 	.byte	0x3f
	.zero		1


	//   ....[29]....
        /*0224*/ 	.word	0x000013c0
        /*0228*/ 	.word	0x0000000a
        /*022c*/ 	.word	0x00038000
        /*0230*/ 	.short	0x010a
        /*0232*/ 	.byte	0x3f
	.zero		1


	//   ....[30]....
        /*0234*/ 	.word	0x000015a0
        /*0238*/ 	.word	0x00000007
        /*023c*/ 	.word	0x00000000
        /*0240*/ 	.short	0x0101
        /*0242*/ 	.byte	0x3f
	.zero		1


	//   ....[31]....
        /*0244*/ 	.word	0x000017e0
        /*0248*/ 	.word	0x00000003
        /*024c*/ 	.word	0x00000000
        /*0250*/ 	.short	0x0101
        /*0252*/ 	.byte	0x3f
	.zero		1


	//   ....[32]....
        /*0254*/ 	.word	0x00009560
        /*0258*/ 	.word	0x0000000e
        /*025c*/ 	.word	0x00038070
        /*0260*/ 	.short	0x010a
        /*0262*/ 	.byte	0x3f
	.zero		1


	//   ....[33]....
        /*0264*/ 	.word	0x00009c70
        /*0268*/ 	.word	0x00000004
        /*026c*/ 	.word	0x00000000
        /*0270*/ 	.short	0x010a
        /*0272*/ 	.byte	0x3f
	.zero		1


	//   ....[34]....
        /*0274*/ 	.word	0x00009d20
        /*0278*/ 	.word	0x00000000
        /*027c*/ 	.word	0x00000000
        /*0280*/ 	.short	0x010a
        /*0282*/ 	.byte	0x3f
	.zero		1


	//   ....[35]....
        /*0284*/ 	.word	0x00009dd0
        /*0288*/ 	.word	0x00000000
        /*028c*/ 	.word	0x00000000
        /*0290*/ 	.short	0x010a
        /*0292*/ 	.byte	0x3f
	.zero		1


	//   ....[36]....
        /*0294*/ 	.word	0x00009e80
        /*0298*/ 	.word	0x00000000
        /*029c*/ 	.word	0x00000000
        /*02a0*/ 	.short	0x010a
        /*02a2*/ 	.byte	0x3f
	.zero		1


	//   ....[37]....
        /*02a4*/ 	.word	0x00009f30
        /*02a8*/ 	.word	0x00000000
        /*02ac*/ 	.word	0x00000000
        /*02b0*/ 	.short	0x010a
        /*02b2*/ 	.byte	0x3f
	.zero		1


	//   ....[38]....
        /*02b4*/ 	.word	0x00009fe0
        /*02b8*/ 	.word	0x00000000
        /*02bc*/ 	.word	0x00000000
        /*02c0*/ 	.short	0x010a
        /*02c2*/ 	.byte	0x3f
	.zero		1


	//   ....[39]....
        /*02c4*/ 	.word	0x0000a090
        /*02c8*/ 	.word	0x00000000
        /*02cc*/ 	.word	0x00000000
        /*02d0*/ 	.short	0x010a
        /*02d2*/ 	.byte	0x3f
	.zero		1


	//   ....[40]....
        /*02d4*/ 	.word	0x0000a140
        /*02d8*/ 	.word	0x00000000
        /*02dc*/ 	.word	0x00000000
        /*02e0*/ 	.short	0x010a
        /*02e2*/ 	.byte	0x3f
	.zero		1


	//   ....[41]....
        /*02e4*/ 	.word	0x0000a1f0
        /*02e8*/ 	.word	0x00000000
        /*02ec*/ 	.word	0x00000000
        /*02f0*/ 	.short	0x010a
        /*02f2*/ 	.byte	0x3f
	.zero		1


	//   ....[42]....
        /*02f4*/ 	.word	0x0000a2a0
        /*02f8*/ 	.word	0x00000000
        /*02fc*/ 	.word	0x00000000
        /*0300*/ 	.short	0x010a
        /*0302*/ 	.byte	0x3f
	.zero		1


	//   ....[43]....
        /*0304*/ 	.word	0x0000a350
        /*0308*/ 	.word	0x00000000
        /*030c*/ 	.word	0x00000000
        /*0310*/ 	.short	0x010a
        /*0312*/ 	.byte	0x3f
	.zero		1


	//   ....[44]....
        /*0314*/ 	.word	0x0000a400
        /*0318*/ 	.word	0x00000000
        /*031c*/ 	.word	0x00000000
        /*0320*/ 	.short	0x010a
        /*0322*/ 	.byte	0x3f
	.zero		1


	//   ....[45]....
        /*0324*/ 	.word	0x0000a4b0
        /*0328*/ 	.word	0x00000000
        /*032c*/ 	.word	0x00000000
        /*0330*/ 	.short	0x010a
        /*0332*/ 	.byte	0x3f
	.zero		1


	//   ....[46]....
        /*0334*/ 	.word	0x0000a560
        /*0338*/ 	.word	0x00000003
        /*033c*/ 	.word	0x00000000
        /*0340*/ 	.short	0x010a
        /*0342*/ 	.byte	0x3f
	.zero		1


	//----- nvinfo : EIATTR_NUM_MBARRIERS
	.align		4
.L_26:
        /*0344*/ 	.byte	0x03, 0x38
        /*0346*/ 	.short	0x001c


	//----- nvinfo : EIATTR_EXIT_INSTR_OFFSETS
	.align		4
        /*0348*/ 	.byte	0x04, 0x1c
        /*034a*/ 	.short	(.L_28 - .L_27)


	//   ....[0]....
.L_27:
        /*034c*/ 	.word	0x00000b90


	//   ....[1]....
        /*0350*/ 	.word	0x00001940


	//   ....[2]....
        /*0354*/ 	.word	0x00006e40


	//   ....[3]....
        /*0358*/ 	.word	0x00006e70


	//   ....[4]....
        /*035c*/ 	.word	0x00009310


	//   ....[5]....
        /*0360*/ 	.word	0x00009340


	//   ....[6]....
        /*0364*/ 	.word	0x00009360


	//   ....[7]....
        /*0368*/ 	.word	0x00009b80


	//   ....[8]....
        /*036c*/ 	.word	0x0000a590


	//----- nvinfo : EIATTR_MAX_THREADS
	.align		4
.L_28:
        /*0370*/ 	.byte	0x04, 0x05
        /*0372*/ 	.short	(.L_30 - .L_29)
.L_29:
        /*0374*/ 	.word	0x00000100
        /*0378*/ 	.word	0x00000001
        /*037c*/ 	.word	0x00000001


	//----- nvinfo : EIATTR_CRS_STACK_SIZE
	.align		4
.L_30:
        /*0380*/ 	.byte	0x04, 0x1e
        /*0382*/ 	.short	(.L_32 - .L_31)
.L_31:
        /*0384*/ 	.word	0x00000000


	//----- nvinfo : EIATTR_CBANK_PARAM_SIZE
	.align		4
.L_32:
        /*0388*/ 	.byte	0x03, 0x19
        /*038a*/ 	.short	0x03f0


	//----- nvinfo : EIATTR_PARAM_CBANK
	.align		4
        /*038c*/ 	.byte	0x04, 0x0a
        /*038e*/ 	.short	(.L_34 - .L_33)
	.align		4
.L_33:
        /*0390*/ 	.word	index@(.nv.constant0._ZN7cutlass13device_kernelINS_4conv6kernel13ConvUniversalINS1_16ConvProblemShapeILNS1_8OperatorE0ELi2EEENS1_10collective14CollectiveConvINS1_46MainloopSm90TmaGmmaWarpSpecializedImplicitGemmILS5_0ELi14ELi2EN4cute5tupleIJNSA_1CILi2EEENSC_ILi1EEESE_EEENS1_36KernelImplicitTmaWarpSpecializedSm90ELi1EEENSB_IJNSC_ILi128EEESI_NSB_IJNSC_ILi32EEEEEEEEENS_6half_tESM_NSA_8TiledMMAINSA_8MMA_AtomIJNSA_4SM904GMMA26MMA_64x128x16_F32F16F16_SSILNSQ_5MajorE0ELSS_0ELNSQ_7ScaleInE1ELST_1EEEEEENSA_6LayoutINSB_IJSE_SE_SE_EEENSB_IJNSC_ILi0EEESY_SY_EEEEENSB_IJNSA_10UnderscoreES11_S11_EEEEENS7_6detail26Sm90ImplicitGemmTileTraitsINSA_20SM90_TMA_LOAD_IM2COLENSA_14ComposedLayoutINSA_7SwizzleILi2ELi4ELi3EEENSA_18smem_ptr_flag_bitsILi16EEENSW_INSB_IJNSB_IJNSC_ILi8EEENSC_ILi16EEEEEENSB_IJSJ_SE_EEENSB_IJSE_NSC_ILi14EEEEEEEEENSB_IJNSB_IJSJ_NSC_ILi256EEEEEENSB_IJSE_SY_EEENSB_IJSY_NSC_ILi4096EEEEEEEEEEEEEvEENS15_INSA_23SM90_TMA_LOAD_MULTICASTES1Q_vEEEENS_8epilogue10collective6detail29Sm90TmaWarpSpecializedAdapterINS1W_15DefaultEpilogueISM_NSB_IJNSB_IJlllEEESE_SY_EEES21_NS1V_6thread17LinearCombinationISM_Li1EffLNS22_9ScaleType4KindE0ELNS_15FloatRoundStyleE2ESM_EENS_4gemm15EpilogueDefaultEEEEEvvEEEEvNT_6ParamsE)
        /*0394*/ 	.short	0x0210
        /*0396*/ 	.short	0x03f0


	//----- nvinfo : EIATTR_SW_WAR
	.align		4
.L_34:
        /*0398*/ 	.byte	0x04, 0x36
        /*039a*/ 	.short	(.L_36 - .L_35)
.L_35:
        /*039c*/ 	.word	0x00000008
.L_36:


//--------------------- .nv.callgraph             --------------------------
	.section	.nv.callgraph,"",@"SHT_CUDA_CALLGRAPH"
	.align	4
	.sectionentsize	8
	.align		4
        /*0000*/ 	.word	0x00000000
	.align		4
        /*0004*/ 	.word	0xffffffff
	.align		4
        /*0008*/ 	.word	0x00000000
	.align		4
        /*000c*/ 	.word	0xfffffffe
	.align		4
        /*0010*/ 	.word	0x00000000
	.align		4
        /*0014*/ 	.word	0xfffffffd
	.align		4
        /*0018*/ 	.word	0x00000000
	.align		4
        /*001c*/ 	.word	0xfffffffc


//--------------------- .nv.constant4             --------------------------
	.section	.nv.constant4,"a",@progbits
	.align	8
	.align		8
.nv.constant4:
        /*0000*/ 	.dword	_ZN39_INTERNAL_ea17c7d3_4_k_cu_dee405ee_27364cuda3std3__45__cpo5beginE
	.align		8
        /*0008*/ 	.dword	_ZN39_INTERNAL_ea17c7d3_4_k_cu_dee405ee_27364cuda3std3__45__cpo3endE
	.align		8
        /*0010*/ 	.dword	_ZN39_INTERNAL_ea17c7d3_4_k_cu_dee405ee_27364cuda3std3__45__cpo6cbeginE
	.align		8
        /*0018*/ 	.dword	_ZN39_INTERNAL_ea17c7d3_4_k_cu_dee405ee_27364cuda3std3__45__cpo4cendE
	.align		8
        /*0020*/ 	.dword	_ZN39_INTERNAL_ea17c7d3_4_k_cu_dee405ee_27364cuda3std3__441_GLOBAL__N__ea17c7d3_4_k_cu_dee405ee_27366ignoreE
	.align		8
        /*0028*/ 	.dword	_ZN39_INTERNAL_ea17c7d3_4_k_cu_dee405ee_27364cuda3std3__419piecewise_constructE
	.align		8
        /*0030*/ 	.dword	_ZN39_INTERNAL_ea17c7d3_4_k_cu_dee405ee_27364cuda3std3__48in_placeE
	.align		8
        /*0038*/ 	.dword	_ZN39_INTERNAL_ea17c7d3_4_k_cu_dee405ee_27364cuda3std6ranges3__45__cpo4swapE
	.align		8
        /*0040*/ 	.dword	_ZN39_INTERNAL_ea17c7d3_4_k_cu_dee405ee_27364cuda3std6ranges3__45__cpo9iter_moveE
	.align		8
        /*0048*/ 	.dword	_ZN39_INTERNAL_ea17c7d3_4_k_cu_dee405ee_27364cute7productE
	.align		8
        /*0050*/ 	.dword	_ZN39_INTERNAL_ea17c7d3_4_k_cu_dee405ee_27364cute1_E


//--------------------- .text._ZN7cutlass13device_kernelINS_4conv6kernel13ConvUniversalINS1_16ConvProblemShapeILNS1_8OperatorE0ELi2EEENS1_10collective14CollectiveConvINS1_46MainloopSm90TmaGmmaWarpSpecializedImplicitGemmILS5_0ELi14ELi2EN4cute5tupleIJNSA_1CILi2EEENSC_ILi1EEESE_EEENS1_36KernelImplicitTmaWarpSpecializedSm90ELi1EEENSB_IJNSC_ILi128EEESI_NSB_IJNSC_ILi32EEEEEEEEENS_6half_tESM_NSA_8TiledMMAINSA_8MMA_AtomIJNSA_4SM904GMMA26MMA_64x128x16_F32F16F16_SSILNSQ_5MajorE0ELSS_0ELNSQ_7ScaleInE1ELST_1EEEEEENSA_6LayoutINSB_IJSE_SE_SE_EEENSB_IJNSC_ILi0EEESY_SY_EEEEENSB_IJNSA_10UnderscoreES11_S11_EEEEENS7_6detail26Sm90ImplicitGemmTileTraitsINSA_20SM90_TMA_LOAD_IM2COLENSA_14ComposedLayoutINSA_7SwizzleILi2ELi4ELi3EEENSA_18smem_ptr_flag_bitsILi16EEENSW_INSB_IJNSB_IJNSC_ILi8EEENSC_ILi16EEEEEENSB_IJSJ_SE_EEENSB_IJSE_NSC_ILi14EEEEEEEEENSB_IJNSB_IJSJ_NSC_ILi256EEEEEENSB_IJSE_SY_EEENSB_IJSY_NSC_ILi4096EEEEEEEEEEEEEvEENS15_INSA_23SM90_TMA_LOAD_MULTICASTES1Q_vEEEENS_8epilogue10collective6detail29Sm90TmaWarpSpecializedAdapterINS1W_15DefaultEpilogueISM_NSB_IJNSB_IJlllEEESE_SY_EEES21_NS1V_6thread17LinearCombinationISM_Li1EffLNS22_9ScaleType4KindE0ELNS_15FloatRoundStyleE2ESM_EENS_4gemm15EpilogueDefaultEEEEEvvEEEEvNT_6ParamsE --------------------------
	.section	.text._ZN7cutlass13device_kernelINS_4conv6kernel13ConvUniversalINS1_16ConvProblemShapeILNS1_8OperatorE0ELi2EEENS1_10collective14CollectiveConvINS1_46MainloopSm90TmaGmmaWarpSpecializedImplicitGemmILS5_0ELi14ELi2EN4cute5tupleIJNSA_1CILi2EEENSC_ILi1EEESE_EEENS1_36KernelImplicitTmaWarpSpecializedSm90ELi1EEENSB_IJNSC_ILi128EEESI_NSB_IJNSC_ILi32EEEEEEEEENS_6half_tESM_NSA_8TiledMMAINSA_8MMA_AtomIJNSA_4SM904GMMA26MMA_64x128x16_F32F16F16_SSILNSQ_5MajorE0ELSS_0ELNSQ_7ScaleInE1ELST_1EEEEEENSA_6LayoutINSB_IJSE_SE_SE_EEENSB_IJNSC_ILi0EEESY_SY_EEEEENSB_IJNSA_10UnderscoreES11_S11_EEEEENS7_6detail26Sm90ImplicitGemmTileTraitsINSA_20SM90_TMA_LOAD_IM2COLENSA_14ComposedLayoutINSA_7SwizzleILi2ELi4ELi3EEENSA_18smem_ptr_flag_bitsILi16EEENSW_INSB_IJNSB_IJNSC_ILi8EEENSC_ILi16EEEEEENSB_IJSJ_SE_EEENSB_IJSE_NSC_ILi14EEEEEEEEENSB_IJNSB_IJSJ_NSC_ILi256EEEEEENSB_IJSE_SY_EEENSB_IJSY_NSC_ILi4096EEEEEEEEEEEEEvEENS15_INSA_23SM90_TMA_LOAD_MULTICASTES1Q_vEEEENS_8epilogue10collective6detail29Sm90TmaWarpSpecializedAdapterINS1W_15DefaultEpilogueISM_NSB_IJNSB_IJlllEEESE_SY_EEES21_NS1V_6thread17LinearCombinationISM_Li1EffLNS22_9ScaleType4KindE0ELNS_15FloatRoundStyleE2ESM_EENS_4gemm15EpilogueDefaultEEEEEvvEEEEvNT_6ParamsE,"ax",@progbits
	.align	128
.text._ZN7cutlass13device_kernelINS_4conv6kernel13ConvUniversalINS1_16ConvProblemShapeILNS1_8OperatorE0ELi2EEENS1_10collective14CollectiveConvINS1_46MainloopSm90TmaGmmaWarpSpecializedImplicitGemmILS5_0ELi14ELi2EN4cute5tupleIJNSA_1CILi2EEENSC_ILi1EEESE_EEENS1_36KernelImplicitTmaWarpSpecializedSm90ELi1EEENSB_IJNSC_ILi128EEESI_NSB_IJNSC_ILi32EEEEEEEEENS_6half_tESM_NSA_8TiledMMAINSA_8MMA_AtomIJNSA_4SM904GMMA26MMA_64x128x16_F32F16F16_SSILNSQ_5MajorE0ELSS_0ELNSQ_7ScaleInE1ELST_1EEEEEENSA_6LayoutINSB_IJSE_SE_SE_EEENSB_IJNSC_ILi0EEESY_SY_EEEEENSB_IJNSA_10UnderscoreES11_S11_EEEEENS7_6detail26Sm90ImplicitGemmTileTraitsINSA_20SM90_TMA_LOAD_IM2COLENSA_14ComposedLayoutINSA_7SwizzleILi2ELi4ELi3EEENSA_18smem_ptr_flag_bitsILi16EEENSW_INSB_IJNSB_IJNSC_ILi8EEENSC_ILi16EEEEEENSB_IJSJ_SE_EEENSB_IJSE_NSC_ILi14EEEEEEEEENSB_IJNSB_IJSJ_NSC_ILi256EEEEEENSB_IJSE_SY_EEENSB_IJSY_NSC_ILi4096EEEEEEEEEEEEEvEENS15_INSA_23SM90_TMA_LOAD_MULTICASTES1Q_vEEEENS_8epilogue10collective6detail29Sm90TmaWarpSpecializedAdapterINS1W_15DefaultEpilogueISM_NSB_IJNSB_IJlllEEESE_SY_EEES21_NS1V_6thread17LinearCombinationISM_Li1EffLNS22_9ScaleType4KindE0ELNS_15FloatRoundStyleE2ESM_EENS_4gemm15EpilogueDefaultEEEEEvvEEEEvNT_6ParamsE:
        .type           _ZN7cutlass13device_kernelINS_4conv6kernel13ConvUniversalINS1_16ConvProblemShapeILNS1_8OperatorE0ELi2EEENS1_10collective14CollectiveConvINS1_46MainloopSm90TmaGmmaWarpSpecializedImplicitGemmILS5_0ELi14ELi2EN4cute5tupleIJNSA_1CILi2EEENSC_ILi1EEESE_EEENS1_36KernelImplicitTmaWarpSpecializedSm90ELi1EEENSB_IJNSC_ILi128EEESI_NSB_IJNSC_ILi32EEEEEEEEENS_6half_tESM_NSA_8TiledMMAINSA_8MMA_AtomIJNSA_4SM904GMMA26MMA_64x128x16_F32F16F16_SSILNSQ_5MajorE0ELSS_0ELNSQ_7ScaleInE1ELST_1EEEEEENSA_6LayoutINSB_IJSE_SE_SE_EEENSB_IJNSC_ILi0EEESY_SY_EEEEENSB_IJNSA_10UnderscoreES11_S11_EEEEENS7_6detail26Sm90ImplicitGemmTileTraitsINSA_20SM90_TMA_LOAD_IM2COLENSA_14ComposedLayoutINSA_7SwizzleILi2ELi4ELi3EEENSA_18smem_ptr_flag_bitsILi16EEENSW_INSB_IJNSB_IJNSC_ILi8EEENSC_ILi16EEEEEENSB_IJSJ_SE_EEENSB_IJSE_NSC_ILi14EEEEEEEEENSB_IJNSB_IJSJ_NSC_ILi256EEEEEENSB_IJSE_SY_EEENSB_IJSY_NSC_ILi4096EEEEEEEEEEEEEvEENS15_INSA_23SM90_TMA_LOAD_MULTICASTES1Q_vEEEENS_8epilogue10collective6detail29Sm90TmaWarpSpecializedAdapterINS1W_15DefaultEpilogueISM_NSB_IJNSB_IJlllEEESE_SY_EEES21_NS1V_6thread17LinearCombinationISM_Li1EffLNS22_9ScaleType4KindE0ELNS_15FloatRoundStyleE2ESM_EENS_4gemm15EpilogueDefaultEEEEEvvEEEEvNT_6ParamsE,@function
        .size           _ZN7cutlass13device_kernelINS_4conv6kernel13ConvUniversalINS1_16ConvProblemShapeILNS1_8OperatorE0ELi2EEENS1_10collective14CollectiveConvINS1_46MainloopSm90TmaGmmaWarpSpecializedImplicitGemmILS5_0ELi14ELi2EN4cute5tupleIJNSA_1CILi2EEENSC_ILi1EEESE_EEENS1_36KernelImplicitTmaWarpSpecializedSm90ELi1EEENSB_IJNSC_ILi128EEESI_NSB_IJNSC_ILi32EEEEEEEEENS_6half_tESM_NSA_8TiledMMAINSA_8MMA_AtomIJNSA_4SM904GMMA26MMA_64x128x16_F32F16F16_SSILNSQ_5MajorE0ELSS_0ELNSQ_7ScaleInE1ELST_1EEEEEENSA_6LayoutINSB_IJSE_SE_SE_EEENSB_IJNSC_ILi0EEESY_SY_EEEEENSB_IJNSA_10UnderscoreES11_S11_EEEEENS7_6detail26Sm90ImplicitGemmTileTraitsINSA_20SM90_TMA_LOAD_IM2COLENSA_14ComposedLayoutINSA_7SwizzleILi2ELi4ELi3EEENSA_18smem_ptr_flag_bitsILi16EEENSW_INSB_IJNSB_IJNSC_ILi8EEENSC_ILi16EEEEEENSB_IJSJ_SE_EEENSB_IJSE_NSC_ILi14EEEEEEEEENSB_IJNSB_IJSJ_NSC_ILi256EEEEEENSB_IJSE_SY_EEENSB_IJSY_NSC_ILi4096EEEEEEEEEEEEEvEENS15_INSA_23SM90_TMA_LOAD_MULTICASTES1Q_vEEEENS_8epilogue10collective6detail29Sm90TmaWarpSpecializedAdapterINS1W_15DefaultEpilogueISM_NSB_IJNSB_IJlllEEESE_SY_EEES21_NS1V_6thread17LinearCombinationISM_Li1EffLNS22_9ScaleType4KindE0ELNS_15FloatRoundStyleE2ESM_EENS_4gemm15EpilogueDefaultEEEEEvvEEEEvNT_6ParamsE,(.L_x_302 - _ZN7cutlass13device_kernelINS_4conv6kernel13ConvUniversalINS1_16ConvProblemShapeILNS1_8OperatorE0ELi2EEENS1_10collective14CollectiveConvINS1_46MainloopSm90TmaGmmaWarpSpecializedImplicitGemmILS5_0ELi14ELi2EN4cute5tupleIJNSA_1CILi2EEENSC_ILi1EEESE_EEENS1_36KernelImplicitTmaWarpSpecializedSm90ELi1EEENSB_IJNSC_ILi128EEESI_NSB_IJNSC_ILi32EEEEEEEEENS_6half_tESM_NSA_8TiledMMAINSA_8MMA_AtomIJNSA_4SM904GMMA26MMA_64x128x16_F32F16F16_SSILNSQ_5MajorE0ELSS_0ELNSQ_7ScaleInE1ELST_1EEEEEENSA_6LayoutINSB_IJSE_SE_SE_EEENSB_IJNSC_ILi0EEESY_SY_EEEEENSB_IJNSA_10UnderscoreES11_S11_EEEEENS7_6detail26Sm90ImplicitGemmTileTraitsINSA_20SM90_TMA_LOAD_IM2COLENSA_14ComposedLayoutINSA_7SwizzleILi2ELi4ELi3EEENSA_18smem_ptr_flag_bitsILi16EEENSW_INSB_IJNSB_IJNSC_ILi8EEENSC_ILi16EEEEEENSB_IJSJ_SE_EEENSB_IJSE_NSC_ILi14EEEEEEEEENSB_IJNSB_IJSJ_NSC_ILi256EEEEEENSB_IJSE_SY_EEENSB_IJSY_NSC_ILi4096EEEEEEEEEEEEEvEENS15_INSA_23SM90_TMA_LOAD_MULTICASTES1Q_vEEEENS_8epilogue10collective6detail29Sm90TmaWarpSpecializedAdapterINS1W_15DefaultEpilogueISM_NSB_IJNSB_IJlllEEESE_SY_EEES21_NS1V_6thread17LinearCombinationISM_Li1EffLNS22_9ScaleType4KindE0ELNS_15FloatRoundStyleE2ESM_EENS_4gemm15EpilogueDefaultEEEEEvvEEEEvNT_6ParamsE)
        .other          _ZN7cutlass13device_kernelINS_4conv6kernel13ConvUniversalINS1_16ConvProblemShapeILNS1_8OperatorE0ELi2EEENS1_10collective14CollectiveConvINS1_46MainloopSm90TmaGmmaWarpSpecializedImplicitGemmILS5_0ELi14ELi2EN4cute5tupleIJNSA_1CILi2EEENSC_ILi1EEESE_EEENS1_36KernelImplicitTmaWarpSpecializedSm90ELi1EEENSB_IJNSC_ILi128EEESI_NSB_IJNSC_ILi32EEEEEEEEENS_6half_tESM_NSA_8TiledMMAINSA_8MMA_AtomIJNSA_4SM904GMMA26MMA_64x128x16_F32F16F16_SSILNSQ_5MajorE0ELSS_0ELNSQ_7ScaleInE1ELST_1EEEEEENSA_6LayoutINSB_IJSE_SE_SE_EEENSB_IJNSC_ILi0EEESY_SY_EEEEENSB_IJNSA_10UnderscoreES11_S11_EEEEENS7_6detail26Sm90ImplicitGemmTileTraitsINSA_20SM90_TMA_LOAD_IM2COLENSA_14ComposedLayoutINSA_7SwizzleILi2ELi4ELi3EEENSA_18smem_ptr_flag_bitsILi16EEENSW_INSB_IJNSB_IJNSC_ILi8EEENSC_ILi16EEEEEENSB_IJSJ_SE_EEENSB_IJSE_NSC_ILi14EEEEEEEEENSB_IJNSB_IJSJ_NSC_ILi256EEEEEENSB_IJSE_SY_EEENSB_IJSY_NSC_ILi4096EEEEEEEEEEEEEvEENS15_INSA_23SM90_TMA_LOAD_MULTICASTES1Q_vEEEENS_8epilogue10collective6detail29Sm90TmaWarpSpecializedAdapterINS1W_15DefaultEpilogueISM_NSB_IJNSB_IJlllEEESE_SY_EEES21_NS1V_6thread17LinearCombinationISM_Li1EffLNS22_9ScaleType4KindE0ELNS_15FloatRoundStyleE2ESM_EENS_4gemm15EpilogueDefaultEEEEEvvEEEEvNT_6ParamsE,@"STO_CUDA_ENTRY STV_DEFAULT"
_ZN7cutlass13device_kernelINS_4conv6kernel13ConvUniversalINS1_16ConvProblemShapeILNS1_8OperatorE0ELi2EEENS1_10collective14CollectiveConvINS1_46MainloopSm90TmaGmmaWarpSpecializedImplicitGemmILS5_0ELi14ELi2EN4cute5tupleIJNSA_1CILi2EEENSC_ILi1EEESE_EEENS1_36KernelImplicitTmaWarpSpecializedSm90ELi1EEENSB_IJNSC_ILi128EEESI_NSB_IJNSC_ILi32EEEEEEEEENS_6half_tESM_NSA_8TiledMMAINSA_8MMA_AtomIJNSA_4SM904GMMA26MMA_64x128x16_F32F16F16_SSILNSQ_5MajorE0ELSS_0ELNSQ_7ScaleInE1ELST_1EEEEEENSA_6LayoutINSB_IJSE_SE_SE_EEENSB_IJNSC_ILi0EEESY_SY_EEEEENSB_IJNSA_10UnderscoreES11_S11_EEEEENS7_6detail26Sm90ImplicitGemmTileTraitsINSA_20SM90_TMA_LOAD_IM2COLENSA_14ComposedLayoutINSA_7SwizzleILi2ELi4ELi3EEENSA_18smem_ptr_flag_bitsILi16EEENSW_INSB_IJNSB_IJNSC_ILi8EEENSC_ILi16EEEEEENSB_IJSJ_SE_EEENSB_IJSE_NSC_ILi14EEEEEEEEENSB_IJNSB_IJSJ_NSC_ILi256EEEEEENSB_IJSE_SY_EEENSB_IJSY_NSC_ILi4096EEEEEEEEEEEEEvEENS15_INSA_23SM90_TMA_LOAD_MULTICASTES1Q_vEEEENS_8epilogue10collective6detail29Sm90TmaWarpSpecializedAdapterINS1W_15DefaultEpilogueISM_NSB_IJNSB_IJlllEEESE_SY_EEES21_NS1V_6thread17LinearCombinationISM_Li1EffLNS22_9ScaleType4KindE0ELNS_15FloatRoundStyleE2ESM_EENS_4gemm15EpilogueDefaultEEEEEvvEEEEvNT_6ParamsE:
[----:B------:R-:W-:Y:S01]  /*0000*/  LDC R1, c[0x0][0x28] ;  /* 0x00000a00ff017b82 */ /* 0x000fe20000000800 */
[----:B------:R-:W0:Y:S01]  /*0010*/  S2R R11, SR_TID.X ;  /* 0x00000000000b7919 */ /* 0x000e220000002100 */
[----:B------:R-:W-:Y:S01]  /*0020*/  ELECT P0, URZ, PT ;  /* 0x00000000003f782f */ /* 0x000fe20003800000 */
[----:B------:R-:W-:Y:S01]  /*0030*/  BSSY B0, `(.L_x_0) ;  /* 0x0000010000007945 */ /* 0x000fe20003800000 */
[----:B------:R-:W1:Y:S01]  /*0040*/  S2R R12, SR_CTAID.X ;  /* 0x00000000000c7919 */ /* 0x000e620000002500 */
[--C-:B0-----:R-:W-:Y:S02]  /*0050*/  SHF.R.U32.HI R0, RZ, 0x5, R11.reuse ;  /* 0x00000005ff007819 */ /* 0x101fe4000001160b */
[----:B------:R-:W-:-:S03]  /*0060*/  SHF.R.U32.HI R3, RZ, 0x7, R11 ;  /* 0x00000007ff037819 */ /* 0x000fc6000001160b */
[----:B------:R-:W0:Y:S04]  /*0070*/  SHFL.IDX PT, R2, R0, RZ, 0x1f ;  /* 0x00001fff00027589 */ /* 0x000e2800000e0000 */
[----:B------:R2:W3:Y:S01]  /*0080*/  SHFL.IDX PT, R10, R3, RZ, 0x1f ;  /* 0x00001fff030a7589 */ /* 0x0004e200000e0000 */
[----:B0-----:R-:W-:-:S13]  /*0090*/  ISETP.NE.OR P0, PT, R2, RZ, !P0 ;  /* 0x000000ff0200720c */ /* 0x001fda0004705670 */
[----:B-123--:R-:W-:Y:S05]  /*00a0*/  @P0 BRA `(.L_x_1) ;  /* 0x0000000000200947 */ /* 0x00efea0003800000 */
[----:B------:R-:W-:Y:S02]  /*00b0*/  ULDC.64 UR4, c[0x0][0x198] ;  /* 0x0000660000047ab9 */ /* 0x000fe40000000a00 */
[----:B------:R-:W-:Y:S02]  /*00c0*/  UIADD3 UR6, UP0, UR4, 0xf0, URZ ;  /* 0x000000f004067890 */ /* 0x000fe4000ff1e03f */
[----:B------:R-:W-:Y:S02]  /*00d0*/  UIADD3 UR4, UP1, UR4, 0x1f0, URZ ;  /* 0x000001f004047890 */ /* 0x000fe4000ff3e03f */
[----:B------:R-:W-:Y:S02]  /*00e0*/  UIADD3.X UR7, URZ, UR5, URZ, UP0, !UPT ;  /* 0x000000053f077290 */ /* 0x000fe400087fe43f */
[----:B------:R-:W-:-:S07]  /*00f0*/  UIADD3.X UR5, URZ, UR5, URZ, UP1, !UPT ;  /* 0x000000053f057290 */ /* 0x000fce0008ffe43f */
[----:B------:R0:W-:Y:S02]  /*0100*/  UTMACCTL.PF [UR6] ;  /* 0x00000000060079b9 */ /* 0x0001e40008040000 */
[----:B------:R0:W-:Y:S02]  /*0110*/  UTMACCTL.PF [UR4] ;  /* 0x00000000040079b9 */ /* 0x0001e40008040000 */
[----:B0-----:R-:W-:Y:S01]  /*0120*/  NOP ;  /* 0x0000000000007918 */ /* 0x001fe20000000000 */
.L_x_1:
[----:B------:R-:W-:Y:S05]  /*0130*/  BSYNC B0 ;  /* 0x0000000000007941 */ /* 0x000fea0003800000 */
.L_x_0:
[----:B------:R-:W0:Y:S01]  /*0140*/  SHFL.IDX PT, R0, R0, RZ, 0x1f ;  /* 0x00001fff00007589 */ /* 0x000e2200000e0000 */
[----:B------:R-:W-:Y:S02]  /*0150*/  SHF.R.S32.HI R4, RZ, 0x1f, R11 ;  /* 0x0000001fff047819 */ /* 0x000fe4000001140b */
[----:B------:R-:W-:Y:S01]  /*0160*/  I2FP.F32.U32 R6, R12 ;  /* 0x0000000c00067245 */ /* 0x000fe20000201000 */
[----:B------:R-:W1:Y:S01]  /*0170*/  S2R R13, SR_CTAID.Y ;  /* 0x00000000000d7919 */ /* 0x000e620000002600 */
[----:B------:R-:W-:-:S04]  /*0180*/  LEA.HI R4, R4, R11, RZ, 0x7 ;  /* 0x0000000b04047211 */ /* 0x000fc800078f38ff */
[----:B------:R-:W-:-:S05]  /*0190*/  LOP3.LUT R4, R4, 0xffffff80, RZ, 0xc0, !PT ;  /* 0xffffff8004047812 */ /* 0x000fca00078ec0ff */
[----:B------:R-:W-:-:S05]  /*01a0*/  IMAD.IADD R14, R11, 0x1, -R4 ;  /* 0x000000010b0e7824 */ /* 0x000fca00078e0a04 */
[----:B------:R-:W-:-:S04]  /*01b0*/  SHF.R.S32.HI R3, RZ, 0x1f, R14 ;  /* 0x0000001fff037819 */ /* 0x000fc8000001140e */
[----:B------:R-:W-:Y:S02]  /*01c0*/  LEA.HI R3, R3, R14, RZ, 0x3 ;  /* 0x0000000e03037211 */ /* 0x000fe400078f18ff */
[----:B0-----:R-:W-:Y:S02]  /*01d0*/  ISETP.NE.AND P0, PT, R0, RZ, PT ;  /* 0x000000ff0000720c */ /* 0x001fe40003f05270 */
[--C-:B------:R-:W-:Y:S02]  /*01e0*/  SHF.R.S32.HI R4, RZ, 0x3, R3.reuse ;  /* 0x00000003ff047819 */ /* 0x100fe40000011403 */
[----:B------:R-:W-:Y:S02]  /*01f0*/  SHF.R.S32.HI R3, RZ, 0x1f, R3 ;  /* 0x0000001fff037819 */ /* 0x000fe40000011403 */
[----:B------:R-:W-:-:S07]  /*0200*/  SHF.R.S32.HI R5, RZ, 0x1f, R0 ;  /* 0x0000001fff057819 */ /* 0x000fce0000011400 */
[----:B-1----:R-:W-:Y:S05]  /*0210*/  @P0 BRA `(.L_x_2) ;  /* 0x0000000000b40947 */ /* 0x002fea0003800000 */
[----:B------:R-:W-:Y:S01]  /*0220*/  ELECT P0, URZ, PT ;  /* 0x00000000003f782f */ /* 0x000fe20003800000 */
[----:B------:R-:W-:-:S12]  /*0230*/  BSSY B0, `(.L_x_2) ;  /* 0x000002b000007945 */ /* 0x000fd80003800000 */
[----:B------:R-:W-:Y:S05]  /*0240*/  @!P0 BRA `(.L_x_3) ;  /* 0x0000000000a48947 */ /* 0x000fea0003800000 */
[----:B------:R-:W0:Y:S01]  /*0250*/  S2UR UR8, SR_CgaCtaId ;  /* 0x00000000000879c3 */ /* 0x000e220000008800 */
[----:B------:R-:W-:Y:S01]  /*0260*/  UMOV UR4, 0x400 ;  /* 0x0000040000047882 */ /* 0x000fe20000000000 */
[----:B------:R-:W-:Y:S01]  /*0270*/  UMOV UR5, 0x1 ;  /* 0x0000000100057882 */ /* 0x000fe20000000000 */
[----:B------:R-:W-:Y:S02]  /*0280*/  UMOV UR6, 0x2 ;  /* 0x0000000200067882 */ /* 0x000fe40000000000 */
[----:B------:R-:W-:-:S04]  /*0290*/  UIADD3 UR6, -UR6, 0x100000, URZ ;  /* 0x0010000006067890 */ /* 0x000fc8000fffe13f */
[----:B------:R-:W-:Y:S02]  /*02a0*/  USHF.L.U32 UR7, UR6, 0xb, URZ ;  /* 0x0000000b06077899 */ /* 0x000fe4000800063f */
[----:B------:R-:W-:Y:S02]  /*02b0*/  USHF.L.U32 UR6, UR6, 0x1, URZ ;  /* 0x0000000106067899 */ /* 0x000fe4000800063f */
[----:B0-----:R-:W-:Y:S02]  /*02c0*/  ULEA UR8, UR8, UR4, 0x18 ;  /* 0x0000000408087291 */ /* 0x001fe4000f8ec03f */
[----:B------:R-:W-:-:S04]  /*02d0*/  UIADD3 UR4, -UR5, 0x100000, URZ ;  /* 0x0010000005047890 */ /* 0x000fc8000fffe13f */
[----:B------:R-:W-:Y:S02]  /*02e0*/  USHF.L.U32 UR5, UR4, 0xb, URZ ;  /* 0x0000000b04057899 */ /* 0x000fe4000800063f */
[----:B------:R-:W-:Y:S01]  /*02f0*/  USHF.L.U32 UR4, UR4, 0x1, URZ ;  /* 0x0000000104047899 */ /* 0x000fe2000800063f */
[----:B------:R-:W0:Y:S11]  /*0300*/  FENCE.VIEW.ASYNC.S ;  /* 0x00000000000073c6 */ /* 0x000e360000000000 */
[----:B0-----:R0:W1:Y:S01]  /*0310*/  SYNCS.EXCH.64 URZ, [UR8+0x38000], UR4 ;  /* 0x03800004083f75b2 */ /* 0x0010620008000100 */
[----:B------:R0:W2:Y:S01]  /*0320*/  SYNCS.EXCH.64 URZ, [UR8+0x38070], UR6 ;  /* 0x03807006083f75b2 */ /* 0x0000a20008000100 */
[----:B------:R0:W3:Y:S01]  /*0330*/  SYNCS.EXCH.64 URZ, [UR8+0x38008], UR4 ;  /* 0x03800804083f75b2 */ /* 0x0000e20008000100 */
[----:B------:R0:W4:Y:S01]  /*0340*/  SYNCS.EXCH.64 URZ, [UR8+0x38078], UR6 ;  /* 0x03807806083f75b2 */ /* 0x0001220008000100 */
[----:B------:R0:W0:Y:S01]  /*0350*/  SYNCS.EXCH.64 URZ, [UR8+0x38010], UR4 ;  /* 0x03801004083f75b2 */ /* 0x0000220008000100 */
        /* <DEDUP_REMOVED lines=23> */
[----:B-1234-:R-:W-:Y:S01]  /*04d0*/  NOP ;  /* 0x0000000000007918 */ /* 0x01efe20000000000 */
.L_x_3:
[----:B0-----:R-:W-:Y:S05]  /*04e0*/  BSYNC B0 ;  /* 0x0000000000007941 */ /* 0x001fea0003800000 */
.L_x_2:
[----:B------:R-:W-:Y:S01]  /*04f0*/  ULDC UR4, c[0x0][0x150] ;  /* 0x0000540000047ab9 */ /* 0x000fe20000000800 */
[----:B------:R-:W-:Y:S01]  /*0500*/  LEA.HI R3, R3, R4, RZ, 0x2 ;  /* 0x0000000403037211 */ /* 0x000fe200078f10ff */
[----:B------:R-:W-:Y:S01]  /*0510*/  FMUL R6, R6, UR4 ;  /* 0x0000000406067c20 */ /* 0x000fe20008400000 */
[----:B------:R-:W-:Y:S01]  /*0520*/  LEA.HI R5, R5, R0, RZ, 0x2 ;  /* 0x0000000005057211 */ /* 0x000fe200078f10ff */
[----:B------:R-:W-:Y:S01]  /*0530*/  ULDC UR4, c[0x0][0x154] ;  /* 0x0000550000047ab9 */ /* 0x000fe20000000800 */
[----:B------:R-:W-:Y:S01]  /*0540*/  LOP3.LUT R3, R3, 0xfffffffc, RZ, 0xc0, !PT ;  /* 0xfffffffc03037812 */ /* 0x000fe200078ec0ff */
[----:B------:R-:W0:Y:S01]  /*0550*/  LDC R8, c[0x0][0x140] ;  /* 0x00005000ff087b82 */ /* 0x000e220000000800 */
[----:B------:R-:W-:Y:S01]  /*0560*/  LOP3.LUT R5, R5, 0x3ffffffc, RZ, 0xc0, !PT ;  /* 0x3ffffffc05057812 */ /* 0x000fe200078ec0ff */
[----:B------:R-:W1:Y:S01]  /*0570*/  F2I.U32.TRUNC.NTZ R6, R6 ;  /* 0x0000000600067305 */ /* 0x000e62000020f000 */
[----:B------:R-:W-:Y:S01]  /*0580*/  LOP3.LUT P0, RZ, R14, 0x7, RZ, 0xc0, !PT ;  /* 0x000000070eff7812 */ /* 0x000fe2000780c0ff */
[----:B------:R-:W-:Y:S01]  /*0590*/  IMAD.IADD R3, R4, 0x1, -R3 ;  /* 0x0000000104037824 */ /* 0x000fe200078e0a03 */
[----:B------:R-:W-:Y:S01]  /*05a0*/  I2FP.F32.U32 R4, R13 ;  /* 0x0000000d00047245 */ /* 0x000fe20000201000 */
[----:B------:R-:W-:Y:S01]  /*05b0*/  IMAD.IADD R0, R0, 0x1, -R5 ;  /* 0x0000000100007824 */ /* 0x000fe200078e0a05 */
[----:B------:R-:W-:Y:S01]  /*05c0*/  ISETP.NE.AND P3, PT, R10, 0x1, PT ;  /* 0x000000010a00780c */ /* 0x000fe20003f65270 */
[----:B------:R-:W-:Y:S01]  /*05d0*/  NOP ;  /* 0x0000000000007918 */ /* 0x000fe20000000000 */
[----:B------:R-:W-:Y:S01]  /*05e0*/  NOP ;  /* 0x0000000000007918 */ /* 0x000fe20000000000 */
[----:B------:R-:W-:-:S02]  /*05f0*/  IMAD R0, R0, 0x4, R3 ;  /* 0x0000000400007824 */ /* 0x000fc400078e0203 */
[----:B------:R-:W-:Y:S01]  /*0600*/  FMUL R7, R4, UR4 ;  /* 0x0000000404077c20 */ /* 0x000fe20008400000 */
[----:B------:R-:W-:Y:S02]  /*0610*/  ULDC UR4, c[0x0][0x144] ;  /* 0x0000510000047ab9 */ /* 0x000fe40000000800 */
[C---:B------:R-:W-:Y:S01]  /*0620*/  LEA.HI R3, R0.reuse, R0, RZ, 0x1 ;  /* 0x0000000000037211 */ /* 0x040fe200078f08ff */
[----:B-1----:R-:W-:Y:S02]  /*0630*/  IMAD.MOV R5, RZ, RZ, -R6 ;  /* 0x000000ffff057224 */ /* 0x002fe400078e0a06 */
[----:B------:R-:W1:Y:S01]  /*0640*/  F2I.U32.TRUNC.NTZ R7, R7 ;  /* 0x0000000700077305 */ /* 0x000e62000020f000 */
[----:B------:R-:W-:Y:S01]  /*0650*/  LOP3.LUT R3, R3, 0xfffffffe, RZ, 0xc0, !PT ;  /* 0xfffffffe03037812 */ /* 0x000fe200078ec0ff */
[----:B------:R-:W-:Y:S01]  /*0660*/  IMAD R4, R5, UR4, R12 ;  /* 0x0000000405047c24 */ /* 0x000fe2000f8e020c */
[----:B------:R-:W-:Y:S01]  /*0670*/  ULDC UR4, c[0x0][0x148] ;  /* 0x0000520000047ab9 */ /* 0x000fe20000000800 */
[----:B------:R-:W-:Y:S01]  /*0680*/  IMAD.SHL.U32 R5, R0, 0x4, RZ ;  /* 0x0000000400057824 */ /* 0x000fe200078e00ff */
[----:B0-----:R-:W-:Y:S01]  /*0690*/  ISETP.EQ.U32.AND P1, PT, R8, 0x1, PT ;  /* 0x000000010800780c */ /* 0x001fe20003f22070 */
[----:B------:R-:W-:-:S03]  /*06a0*/  IMAD.IADD R3, R0, 0x1, -R3 ;  /* 0x0000000100037824 */ /* 0x000fc600078e0a03 */
[----:B------:R-:W-:Y:S02]  /*06b0*/  LOP3.LUT R0, R0, 0xc, R5, 0x78, !PT ;  /* 0x0000000c00007812 */ /* 0x000fe400078e7805 */
[----:B------:R-:W-:Y:S02]  /*06c0*/  ISETP.NE.AND P4, PT, R3, R4, PT ;  /* 0x000000040300720c */ /* 0x000fe40003f85270 */
[----:B------:R-:W-:Y:S01]  /*06d0*/  SHF.R.S32.HI R3, RZ, 0x1f, R2 ;  /* 0x0000001fff037819 */ /* 0x000fe20000011402 */
[----:B-1----:R-:W-:Y:S01]  /*06e0*/  IMAD.MOV R6, RZ, RZ, -R7 ;  /* 0x000000ffff067224 */ /* 0x002fe200078e0a07 */
[----:B------:R-:W-:Y:S02]  /*06f0*/  ISETP.LT.U32.AND P0, PT, R0, 0x2, !P0 ;  /* 0x000000020000780c */ /* 0x000fe40004701070 */
[----:B------:R-:W-:Y:S01]  /*0700*/  LEA.HI R3, R3, R2, RZ, 0x2 ;  /* 0x0000000203037211 */ /* 0x000fe200078f10ff */
[----:B------:R-:W-:-:S03]  /*0710*/  IMAD R7, R6, UR4, R13 ;  /* 0x0000000406077c24 */ /* 0x000fc6000f8e020d */
[----:B------:R-:W-:-:S03]  /*0720*/  LOP3.LUT R3, R3, 0xfffffffc, RZ, 0xc0, !PT ;  /* 0xfffffffc03037812 */ /* 0x000fc600078ec0ff */
[----:B------:R-:W-:Y:S02]  /*0730*/  @P4 LEA.HI R4, R0, R0, RZ, 0x1 ;  /* 0x0000000000044211 */ /* 0x000fe400078f08ff */
[----:B------:R-:W-:Y:S01]  /*0740*/  IMAD.IADD R5, R2, 0x1, -R3 ;  /* 0x0000000102057824 */ /* 0x000fe200078e0a03 */
[----:B------:R-:W-:Y:S02]  /*0750*/  SEL R3, RZ, 0x1, !P0 ;  /* 0x00000001ff037807 */ /* 0x000fe40004000000 */
[----:B------:R-:W-:Y:S02]  /*0760*/  @P4 SHF.R.S32.HI R4, RZ, 0x1, R4 ;  /* 0x00000001ff044819 */ /* 0x000fe40000011404 */
[----:B------:R-:W-:Y:S02]  /*0770*/  LOP3.LUT P2, RZ, R10, R5, RZ, 0xfc, !PT ;  /* 0x000000050aff7212 */ /* 0x000fe4000784fcff */
[----:B------:R-:W-:Y:S01]  /*0780*/  @P4 ISETP.NE.AND P5, PT, R4, R7, PT ;  /* 0x000000070400420c */ /* 0x000fe20003fa5270 */
[----:B------:R-:W-:Y:S01]  /*0790*/  IMAD.MOV.U32 R4, RZ, RZ, 0x1 ;  /* 0x00000001ff047424 */ /* 0x000fe200078e00ff */
[----:B------:R-:W-:-:S02]  /*07a0*/  SEL R2, RZ, 0x1, P2 ;  /* 0x00000001ff027807 */ /* 0x000fc40001000000 */
[----:B------:R-:W-:Y:S02]  /*07b0*/  @P4 SEL R4, RZ, 0x1, P5 ;  /* 0x00000001ff044807 */ /* 0x000fe40002800000 */
[----:B------:R-:W-:Y:S02]  /*07c0*/  SEL R2, R2, 0x2, P3 ;  /* 0x0000000202027807 */ /* 0x000fe40001800000 */
[----:B------:R-:W-:Y:S01]  /*07d0*/  LOP3.LUT R4, R4, R3, RZ, 0xc0, !PT ;  /* 0x0000000304047212 */ /* 0x000fe200078ec0ff */
[----:B------:R-:W-:Y:S06]  /*07e0*/  @!P1 BRA `(.L_x_4) ;  /* 0x0000000000089947 */ /* 0x000fec0003800000 */
[----:B------:R-:W-:Y:S01]  /*07f0*/  UCGABAR_ARV ;  /* 0x00000000000079c7 */ /* 0x000fe20008000000 */
[----:B------:R-:W-:Y:S05]  /*0800*/  BRA `(.L_x_5) ;  /* 0x0000000000047947 */ /* 0x000fea0003800000 */
.L_x_4:
[----:B------:R-:W-:Y:S01]  /*0810*/  NOP ;  /* 0x0000000000007918 */ /* 0x000fe20000000000 */
.L_x_5:
[----:B------:R-:W-:Y:S01]  /*0820*/  ULDC.64 UR4, c[0x0][0x598] ;  /* 0x0001660000047ab9 */ /* 0x000fe20000000a00 */
[----:B------:R-:W-:Y:S01]  /*0830*/  ULDC.64 UR12, c[0x0][0x208] ;  /* 0x00008200000c7ab9 */ /* 0x000fe20000000a00 */
[----:B------:R-:W-:-:S04]  /*0840*/  ISETP.NE.U32.AND P0, PT, RZ, UR4, PT ;  /* 0x00000004ff007c0c */ /* 0x000fc8000bf05070 */
[----:B------:R-:W-:-:S13]  /*0850*/  ISETP.NE.AND.EX P0, PT, RZ, UR5, PT, P0 ;  /* 0x00000005ff007c0c */ /* 0x000fda000bf05300 */
[----:B------:R-:W-:Y:S05]  /*0860*/  @!P0 BRA `(.L_x_6) ;  /* 0x00000000001c8947 */ /* 0x000fea0003800000 */
[----:B------:R-:W0:Y:S02]  /*0870*/  LDC.64 R6, c[0x0][0x598] ;  /* 0x00016600ff067b82 */ /* 0x000e240000000a00 */
[----:B0-----:R-:W2:Y:S02]  /*0880*/  LDG.E.64 R6, desc[UR12][R6.64] ;  /* 0x0000000c06067981 */ /* 0x001ea4000c1e1b00 */
[----:B--2---:R-:W-:-:S04]  /*0890*/  ISETP.NE.U32.AND P0, PT, R6, RZ, PT ;  /* 0x000000ff0600720c */ /* 0x004fc80003f05070 */
[----:B------:R-:W-:-:S13]  /*08a0*/  ISETP.NE.AND.EX P0, PT, R7, RZ, PT, P0 ;  /* 0x000000ff0700720c */ /* 0x000fda0003f05300 */
[----:B------:R-:W-:Y:S05]  /*08b0*/  @!P0 BRA `(.L_x_6) ;  /* 0x0000000000088947 */ /* 0x000fea0003800000 */
[----:B------:R0:W5:Y:S01]  /*08c0*/  LD.E R8, desc[UR12][R6.64] ;  /* 0x0000000c06087980 */ /* 0x000162000c101900 */
[----:B------:R-:W-:Y:S05]  /*08d0*/  BRA `(.L_x_7) ;  /* 0x0000000000207947 */ /* 0x000fea0003800000 */
.L_x_6:
[----:B------:R-:W-:Y:S02]  /*08e0*/  ULDC.64 UR4, c[0x0][0x588] ;  /* 0x0001620000047ab9 */ /* 0x000fe40000000a00 */
[----:B------:R-:W-:-:S04]  /*08f0*/  ISETP.NE.U32.AND P0, PT, RZ, UR4, PT ;  /* 0x00000004ff007c0c */ /* 0x000fc8000bf05070 */
[----:B------:R-:W-:-:S13]  /*0900*/  ISETP.NE.AND.EX P0, PT, RZ, UR5, PT, P0 ;  /* 0x00000005ff007c0c */ /* 0x000fda000bf05300 */
[----:B------:R-:W-:Y:S05]  /*0910*/  @!P0 BRA `(.L_x_8) ;  /* 0x00000000000c8947 */ /* 0x000fea0003800000 */
[----:B------:R-:W0:Y:S02]  /*0920*/  LDC.64 R8, c[0x0][0x588] ;  /* 0x00016200ff087b82 */ /* 0x000e240000000a00 */
[----:B0-----:R1:W5:Y:S01]  /*0930*/  LDG.E R8, desc[UR12][R8.64] ;  /* 0x0000000c08087981 */ /* 0x001362000c1e1900 */
[----:B------:R-:W-:Y:S05]  /*0940*/  BRA `(.L_x_7) ;  /* 0x0000000000047947 */ /* 0x000fea0003800000 */
.L_x_8:
[----:B------:R-:W2:Y:S02]  /*0950*/  LDC R8, c[0x0][0x580] ;  /* 0x00016000ff087b82 */ /* 0x000ea40000000800 */
.L_x_7:
[----:B------:R-:W-:Y:S02]  /*0960*/  ULDC.64 UR4, c[0x0][0x5a0] ;  /* 0x0001680000047ab9 */ /* 0x000fe40000000a00 */
[----:B------:R-:W-:-:S04]  /*0970*/  ISETP.NE.U32.AND P0, PT, RZ, UR4, PT ;  /* 0x00000004ff007c0c */ /* 0x000fc8000bf05070 */
[----:B------:R-:W-:-:S13]  /*0980*/  ISETP.NE.AND.EX P0, PT, RZ, UR5, PT, P0 ;  /* 0x00000005ff007c0c */ /* 0x000fda000bf05300 */
[----:B------:R-:W-:Y:S05]  /*0990*/  @!P0 BRA `(.L_x_9) ;  /* 0x00000000001c8947 */ /* 0x000fea0003800000 */
[----:B0-----:R-:W0:Y:S02]  /*09a0*/  LDC.64 R6, c[0x0][0x5a0] ;  /* 0x00016800ff067b82 */ /* 0x001e240000000a00 */
[----:B0-----:R-:W3:Y:S02]  /*09b0*/  LDG.E.64 R6, desc[UR12][R6.64] ;  /* 0x0000000c06067981 */ /* 0x001ee4000c1e1b00 */
[----:B---3--:R-:W-:-:S04]  /*09c0*/  ISETP.NE.U32.AND P0, PT, R6, RZ, PT ;  /* 0x000000ff0600720c */ /* 0x008fc80003f05070 */
[----:B------:R-:W-:-:S13]  /*09d0*/  ISETP.NE.AND.EX P0, PT, R7, RZ, PT, P0 ;  /* 0x000000ff0700720c */ /* 0x000fda0003f05300 */
[----:B------:R-:W-:Y:S05]  /*09e0*/  @!P0 BRA `(.L_x_9) ;  /* 0x0000000000088947 */ /* 0x000fea0003800000 */
[----:B-1----:R0:W5:Y:S01]  /*09f0*/  LD.E R9, desc[UR12][R6.64] ;  /* 0x0000000c06097980 */ /* 0x002162000c101900 */
[----:B------:R-:W-:Y:S05]  /*0a00*/  BRA `(.L_x_10) ;  /* 0x0000000000207947 */ /* 0x000fea0003800000 */
.L_x_9:
[----:B------:R-:W-:Y:S02]  /*0a10*/  ULDC.64 UR4, c[0x0][0x590] ;  /* 0x0001640000047ab9 */ /* 0x000fe40000000a00 */
[----:B------:R-:W-:-:S04]  /*0a20*/  ISETP.NE.U32.AND P0, PT, RZ, UR4, PT ;  /* 0x00000004ff007c0c */ /* 0x000fc8000bf05070 */
[----:B------:R-:W-:-:S13]  /*0a30*/  ISETP.NE.AND.EX P0, PT, RZ, UR5, PT, P0 ;  /* 0x00000005ff007c0c */ /* 0x000fda000bf05300 */
[----:B------:R-:W-:Y:S05]  /*0a40*/  @!P0 BRA `(.L_x_11) ;  /* 0x00000000000c8947 */ /* 0x000fea0003800000 */
[----:B0-----:R-:W1:Y:S02]  /*0a50*/  LDC.64 R6, c[0x0][0x590] ;  /* 0x00016400ff067b82 */ /* 0x001e640000000a00 */
[----:B-1----:R1:W5:Y:S01]  /*0a60*/  LDG.E R9, desc[UR12][R6.64] ;  /* 0x0000000c06097981 */ /* 0x002362000c1e1900 */
[----:B------:R-:W-:Y:S05]  /*0a70*/  BRA `(.L_x_10) ;  /* 0x0000000000047947 */ /* 0x000fea0003800000 */
.L_x_11:
[----:B-1----:R-:W3:Y:S02]  /*0a80*/  LDC R9, c[0x0][0x584] ;  /* 0x00016100ff097b82 */ /* 0x002ee40000000800 */
.L_x_10:
[----:B------:R-:W4:Y:S08]  /*0a90*/  LDC R3, c[0x0][0x3c4] ;  /* 0x0000f100ff037b82 */ /* 0x000f300000000800 */
[----:B------:R-:W2:Y:S01]  /*0aa0*/  LDC.64 R16, c[0x0][0x3c8] ;  /* 0x0000f200ff107b82 */ /* 0x000ea20000000a00 */
[----:B----4-:R-:W-:-:S05]  /*0ab0*/  VIADD R3, R3, 0x1f ;  /* 0x0000001f03037836 */ /* 0x010fca0000000000 */
[----:B01----:R-:W-:-:S04]  /*0ac0*/  SHF.R.S32.HI R6, RZ, 0x1f, R3 ;  /* 0x0000001fff067819 */ /* 0x003fc80000011403 */
[----:B------:R-:W-:-:S04]  /*0ad0*/  LEA.HI R6, R6, R3, RZ, 0x5 ;  /* 0x0000000306067211 */ /* 0x000fc800078f28ff */
[----:B------:R-:W-:-:S05]  /*0ae0*/  SHF.R.S32.HI R7, RZ, 0x5, R6 ;  /* 0x00000005ff077819 */ /* 0x000fca0000011406 */
[----:B--2---:R-:W-:-:S04]  /*0af0*/  IMAD R6, R7, R16, RZ ;  /* 0x0000001007067224 */ /* 0x004fc800078e02ff */
[----:B------:R-:W-:Y:S01]  /*0b00*/  IMAD R3, R6, R17, RZ ;  /* 0x0000001106037224 */ /* 0x000fe200078e02ff */
[----:B------:R-:W-:Y:S06]  /*0b10*/  @!P1 BRA `(.L_x_12) ;  /* 0x00000000000c9947 */ /* 0x000fec0003800000 */
[----:B------:R-:W-:Y:S01]  /*0b20*/  UCGABAR_WAIT ;  /* 0x0000000000007dc7 */ /* 0x000fe20008000000 */
[----:B------:R-:W-:Y:S01]  /*0b30*/  CCTL.IVALL ;  /* 0x00000000ff00798f */ /* 0x000fe20002000000 */
[----:B------:R-:W-:Y:S05]  /*0b40*/  BRA `(.L_x_13) ;  /* 0x0000000000047947 */ /* 0x000fea0003800000 */
.L_x_12:
[----:B------:R-:W-:Y:S06]  /*0b50*/  BAR.SYNC.DEFER_BLOCKING 0x0 ;  /* 0x0000000000007b1d */ /* 0x000fec0000010000 */
.L_x_13:
[----:B------:R-:W-:-:S13]  /*0b60*/  ISETP.NE.AND P0, PT, R10, RZ, PT ;  /* 0x000000ff0a00720c */ /* 0x000fda0003f05270 */
[----:B------:R-:W-:Y:S05]  /*0b70*/  @!P0 BRA `(.L_x_14) ;  /* 0x0000008400f48947 */ /* 0x000fea0003800000 */
[----:B------:R-:W-:-:S13]  /*0b80*/  ISETP.NE.AND P0, PT, R10, 0x1, PT ;  /* 0x000000010a00780c */ /* 0x000fda0003f05270 */
[----:B------:R-:W-:Y:S05]  /*0b90*/  @P0 EXIT ;  /* 0x000000000000094d */ /* 0x000fea0003800000 */
[----:B------:R-:W-:Y:S01]  /*0ba0*/  ISETP.GE.AND P0, PT, R3, 0x1, PT ;  /* 0x000000010300780c */ /* 0x000fe20003f06270 */
[----:B------:R-:W-:Y:S01]  /*0bb0*/  UMOV UR4, URZ ;  /* 0x0000003f00047c82 */ /* 0x000fe20008000000 */
[----:B------:R-:W-:Y:S02]  /*0bc0*/  CS2R R86, SRZ ;  /* 0x0000000000567805 */ /* 0x000fe4000001ff00 */
[----:B------:R-:W-:Y:S02]  /*0bd0*/  CS2R R88, SRZ ;  /* 0x0000000000587805 */ /* 0x000fe4000001ff00 */
[----:B------:R-:W-:Y:S02]  /*0be0*/  CS2R R90, SRZ ;  /* 0x00000000005a7805 */ /* 0x000fe4000001ff00 */
[----:B------:R-:W-:Y:S02]  /*0bf0*/  CS2R R92, SRZ ;  /* 0x00000000005c7805 */ /* 0x000fe4000001ff00 */
[----:B------:R-:W-:-:S02]  /*0c00*/  CS2R R94, SRZ ;  /* 0x00000000005e7805 */ /* 0x000fc4000001ff00 */
[----:B------:R-:W-:Y:S02]  /*0c10*/  CS2R R96, SRZ ;  /* 0x0000000000607805 */ /* 0x000fe4000001ff00 */
        /* <DEDUP_REMOVED lines=57> */
[----:B------:R-:W-:Y:S01]  /*0fb0*/  CS2R R84, SRZ ;  /* 0x0000000000547805 */ /* 0x000fe2000001ff00 */
[----:B------:R-:W-:Y:S06]  /*0fc0*/  @!P0 BRA `(.L_x_15) ;  /* 0x0000000000988947 */ /* 0x000fec0003800000 */
[----:B------:R-:W-:-:S04]  /*0fd0*/  LOP3.LUT R5, R2, 0x1, RZ, 0xfc, !PT ;  /* 0x0000000102057812 */ /* 0x000fc800078efcff */
[----:B------:R-:W-:-:S13]  /*0fe0*/  ISETP.NE.AND P1, PT, R5, 0x3, PT ;  /* 0x000000030500780c */ /* 0x000fda0003f25270 */
[----:B------:R-:W-:Y:S05]  /*0ff0*/  @!P1 BRA `(.L_x_16) ;  /* 0x0000000000049947 */ /* 0x000fea0003800000 */
[----:B------:R-:W-:Y:S01]  /*1000*/  BPT.TRAP 0x1 ;  /* 0x000000040000795c */ /* 0x000fe20000300000 */
.L_x_16:
[----:B------:R-:W0:Y:S01]  /*1010*/  S2UR UR5, SR_CgaCtaId ;  /* 0x00000000000579c3 */ /* 0x000e220000008800 */
[----:B------:R-:W-:Y:S01]  /*1020*/  SHF.L.U32 R5, RZ, 0x1f, RZ ;  /* 0x0000001fff057819 */ /* 0x000fe200000006ff */
[----:B------:R-:W-:Y:S02]  /*1030*/  UMOV UR4, 0x400 ;  /* 0x0000040000047882 */ /* 0x000fe40000000000 */
[----:B0-----:R-:W-:-:S12]  /*1040*/  ULEA UR4, UR5, UR4, 0x18 ;  /* 0x0000000405047291 */ /* 0x001fd8000f8ec03f */
.L_x_17:
[----:B0-----:R-:W-:-:S04]  /*1050*/  IMAD.U32 R6, RZ, RZ, UR4 ;  /* 0x00000004ff067e24 */ /* 0x001fc8000f8e00ff */
[----:B------:R0:W1:Y:S03]  /*1060*/  SYNCS.PHASECHK.TRANS64.TRYWAIT P1, [R6+URZ+0x38000], R5 ;  /* 0x03800005060075a7 */ /* 0x000066000802017f */
[----:B-1----:R-:W-:Y:S05]  /*1070*/  @!P1 NANOSLEEP.SYNCS 0x989680 ;  /* 0x009896800000995d */ /* 0x002fea0003900000 */
[----:B------:R-:W1:Y:S02]  /*1080*/  @!P1 SYNCS.PHASECHK.TRANS64 P1, [R6+URZ+0x38000], R5 ;  /* 0x03800005060095a7 */ /* 0x000e64000802007f */
[----:B-1----:R-:W-:Y:S05]  /*1090*/  @!P1 BRA `(.L_x_17) ;  /* 0xfffffffc00ec9947 */ /* 0x002fea000383ffff */
[----:B------:R-:W-:Y:S01]  /*10a0*/  UIADD3 UR5, UR4, 0x1c000, URZ ;  /* 0x0001c00004057890 */ /* 0x000fe2000fffe03f */
[----:B------:R-:W-:Y:S01]  /*10b0*/  WARPGROUP.ARRIVE ;  /* 0x00000000000079c5 */ /* 0x000fe20000000000 */
[----:B------:R-:W-:Y:S02]  /*10c0*/  USHF.R.U32.HI UR4, URZ, 0x4, UR4 ;  /* 0x000000043f047899 */ /* 0x000fe40008011604 */
[----:B------:R-:W-:Y:S02]  /*10d0*/  USHF.R.U32.HI UR5, URZ, 0x4, UR5 ;  /* 0x000000043f057899 */ /* 0x000fe40008011605 */
[----:B------:R-:W-:Y:S02]  /*10e0*/  ULOP3.LUT UR4, UR4, 0x3fff, URZ, 0xc0, !UPT ;  /* 0x00003fff04047892 */ /* 0x000fe4000f8ec03f */
[----:B------:R-:W-:Y:S02]  /*10f0*/  ULOP3.LUT UR5, UR5, 0x3fff, URZ, 0xc0, !UPT ;  /* 0x00003fff05057892 */ /* 0x000fe4000f8ec03f */
[----:B------:R-:W-:-:S02]  /*1100*/  ULOP3.LUT UR8, UR4, 0x10000, URZ, 0xfc, !UPT ;  /* 0x0001000004087892 */ /* 0x000fc4000f8efc3f */
[----:B------:R-:W-:Y:S01]  /*1110*/  ULOP3.LUT UR9, UR5, 0x10000, URZ, 0xfc, !UPT ;  /* 0x0001000005097892 */ /* 0x000fe2000f8efc3f */
[----:B------:R-:W-:Y:S02]  /*1120*/  UMOV UR7, 0x80000020 ;  /* 0x8000002000077882 */ /* 0x000fe40000000000 */
[----:B------:R-:W-:Y:S02]  /*1130*/  UMOV UR5, 0x80000020 ;  /* 0x8000002000057882 */ /* 0x000fe40000000000 */
[----:B------:R-:W-:Y:S02]  /*1140*/  UMOV UR4, UR8 ;  /* 0x0000000800047c82 */ /* 0x000fe40008000000 */
[----:B------:R-:W-:Y:S02]  /*1150*/  UMOV UR6, UR9 ;  /* 0x0000000900067c82 */ /* 0x000fe40008000000 */
[----:B------:R-:W-:Y:S01]  /*1160*/  HGMMA.64x128x16.F32 R88, gdesc[UR4], RZ, !UPT ;  /* 0x01e00000045879f0 */ /* 0x000fe2000c7008ff */
[----:B------:R-:W-:Y:S01]  /*1170*/  UIADD3 UR4, UR8, 0x100, URZ ;  /* 0x0000010008047890 */ /* 0x000fe2000fffe03f */
[----:B------:R-:W-:-:S10]  /*1180*/  UMOV UR5, 0x80000020 ;  /* 0x8000002000057882 */ /* 0x000fd40000000000 */
[----:B------:R-:W-:Y:S01]  /*1190*/  HGMMA.64x128x16.F32 R24, gdesc[UR4], RZ, !UPT ;  /* 0x01e00000041879f0 */ /* 0x000fe2000c7008ff */
[----:B------:R-:W-:Y:S02]  /*11a0*/  UIADD3 UR4, UR8, 0x2, URZ ;  /* 0x0000000208047890 */ /* 0x000fe4000fffe03f */
[----:B------:R-:W-:Y:S01]  /*11b0*/  UIADD3 UR6, UR9, 0x2, URZ ;  /* 0x0000000209067890 */ /* 0x000fe2000fffe03f */
[----:B------:R-:W-:Y:S01]  /*11c0*/  UMOV UR5, 0x80000020 ;  /* 0x8000002000057882 */ /* 0x000fe20000000000 */
[----:B------:R-:W-:-:S07]  /*11d0*/  UMOV UR7, 0x80000020 ;  /* 0x8000002000077882 */ /* 0x000fce0000000000 */
[----:B------:R-:W-:Y:S01]  /*11e0*/  HGMMA.64x128x16.F32 R88, gdesc[UR4], R88 ;  /* 0x01e00000045879f0 */ /* 0x000fe20008700858 */
[----:B------:R-:W-:Y:S01]  /*11f0*/  UIADD3 UR4, UR8, 0x102, URZ ;  /* 0x0000010208047890 */ /* 0x000fe2000fffe03f */
[----:B------:R-:W-:-:S10]  /*1200*/  UMOV UR5, 0x80000020 ;  /* 0x8000002000057882 */ /* 0x000fd40000000000 */
[----:B------:R-:W-:Y:S01]  /*1210*/  HGMMA.64x128x16.F32 R24, gdesc[UR4], R24, gsb0 ;  /* 0x01e00000041879f0 */ /* 0x000fe20008000818 */
[----:B------:R-:W-:-:S05]  /*1220*/  UMOV UR4, 0x1 ;  /* 0x0000000100047882 */ /* 0x000fca0000000000 */
.L_x_15:
[----:B0-----:R-:W-:-:S05]  /*1230*/  VIMNMX R6, R3, 0x1, PT ;  /* 0x0000000103067848 */ /* 0x001fca0003fe0100 */
[----:B------:R-:W-:-:S05]  /*1240*/  IMAD.IADD R6, R3, 0x1, -R6 ;  /* 0x0000000103067824 */ /* 0x000fca00078e0a06 */
[----:B------:R-:W-:-:S13]  /*1250*/  ISETP.GE.AND P1, PT, R6, 0x1, PT ;  /* 0x000000010600780c */ /* 0x000fda0003f26270 */
[----:B------:R-:W-:Y:S05]  /*1260*/  @!P1 BRA `(.L_x_18) ;  /* 0x00000004000c9947 */ /* 0x000fea0003800000 */
[----:B------:R-:W0:Y:S01]  /*1270*/  S2UR UR6, SR_CgaCtaId ;  /* 0x00000000000679c3 */ /* 0x000e220000008800 */
[----:B------:R-:W-:Y:S01]  /*1280*/  UMOV UR5, 0x400 ;  /* 0x0000040000057882 */ /* 0x000fe20000000000 */
[----:B------:R-:W-:Y:S01]  /*1290*/  LOP3.LUT R12, R2, 0x1, RZ, 0xfc, !PT ;  /* 0x00000001020c7812 */ /* 0x000fe200078efcff */
[----:B------:R-:W-:Y:S01]  /*12a0*/  IMAD.MOV.U32 R11, RZ, RZ, RZ ;  /* 0x000000ffff0b7224 */ /* 0x000fe200078e00ff */
[----:B------:R-:W-:Y:S01]  /*12b0*/  UISETP.NE.U32.AND UP0, UPT, UR4, URZ, UPT ;  /* 0x0000003f0400728c */ /* 0x000fe2000bf05070 */
[----:B------:R-:W-:Y:S02]  /*12c0*/  IMAD.MOV.U32 R3, RZ, RZ, R6 ;  /* 0x000000ffff037224 */ /* 0x000fe400078e0006 */
[----:B------:R-:W-:Y:S01]  /*12d0*/  IMAD.MOV.U32 R5, RZ, RZ, RZ ;  /* 0x000000ffff057224 */ /* 0x000fe200078e00ff */
[----:B0-----:R-:W-:-:S04]  /*12e0*/  ULEA UR7, UR6, UR5, 0x18 ;  /* 0x0000000506077291 */ /* 0x001fc8000f8ec03f */
[----:B------:R-:W-:Y:S02]  /*12f0*/  UIADD3 UR6, UR7, 0x1c000, URZ ;  /* 0x0001c00007067890 */ /* 0x000fe4000fffe03f */
[----:B------:R-:W-:Y:S02]  /*1300*/  USHF.R.U32.HI UR5, URZ, 0x4, UR7 ;  /* 0x000000043f057899 */ /* 0x000fe40008011607 */
[----:B------:R-:W-:Y:S02]  /*1310*/  USHF.R.U32.HI UR6, URZ, 0x4, UR6 ;  /* 0x000000043f067899 */ /* 0x000fe40008011606 */
[----:B------:R-:W-:Y:S02]  /*1320*/  ULOP3.LUT UR5, UR5, 0x3fff, URZ, 0xc0, !UPT ;  /* 0x00003fff05057892 */ /* 0x000fe4000f8ec03f */
[----:B------:R-:W-:Y:S02]  /*1330*/  ULOP3.LUT UR6, UR6, 0x3fff, URZ, 0xc0, !UPT ;  /* 0x00003fff06067892 */ /* 0x000fe4000f8ec03f */
[----:B------:R-:W-:-:S02]  /*1340*/  ULOP3.LUT UR14, UR5, 0x10000, URZ, 0xfc, !UPT ;  /* 0x00010000050e7892 */ /* 0x000fc4000f8efc3f */
[----:B------:R-:W-:-:S12]  /*1350*/  ULOP3.LUT UR15, UR6, 0x10000, URZ, 0xfc, !UPT ;  /* 0x00010000060f7892 */ /* 0x000fd8000f8efc3f */
.L_x_23:
[----:B------:R-:W-:-:S13]  /*1360*/  ISETP.NE.AND P2, PT, R12, 0x3, PT ;  /* 0x000000030c00780c */ /* 0x000fda0003f45270 */
[----:B------:R-:W-:Y:S05]  /*1370*/  @!P2 BRA `(.L_x_19) ;  /* 0x000000000004a947 */ /* 0x000fea0003800000 */
[----:B------:R-:W-:Y:S01]  /*1380*/  BPT.TRAP 0x1 ;  /* 0x000000040000795c */ /* 0x000fe20000300000 */
.L_x_19:
[----:B------:R-:W-:Y:S01]  /*1390*/  SHF.L.U32 R7, R11, 0x1f, RZ ;  /* 0x0000001f0b077819 */ /* 0x000fe200000006ff */
[----:B------:R-:W-:-:S12]  /*13a0*/  ULEA UR5, UR4, UR7, 0x3 ;  /* 0x0000000704057291 */ /* 0x000fd8000f8e183f */
.L_x_20:
[----:B0-----:R-:W-:-:S04]  /*13b0*/  IMAD.U32 R10, RZ, RZ, UR5 ;  /* 0x00000005ff0a7e24 */ /* 0x001fc8000f8e00ff */
[----:B------:R0:W1:Y:S03]  /*13c0*/  SYNCS.PHASECHK.TRANS64.TRYWAIT P1, [R10+URZ+0x38000], R7 ;  /* 0x038000070a0075a7 */ /* 0x000066000802017f */
[----:B-1----:R-:W-:Y:S05]  /*13d0*/  @!P1 NANOSLEEP.SYNCS 0x989680 ;  /* 0x009896800000995d */ /* 0x002fea0003900000 */
[----:B------:R-:W1:Y:S02]  /*13e0*/  @!P1 SYNCS.PHASECHK.TRANS64 P1, [R10+URZ+0x38000], R7 ;  /* 0x038000070a0095a7 */ /* 0x000e64000802007f */
[----:B-1----:R-:W-:Y:S05]  /*13f0*/  @!P1 BRA `(.L_x_20) ;  /* 0xfffffffc00ec9947 */ /* 0x002fea000383ffff */
[----:B------:R-:W-:Y:S01]  /*1400*/  ULEA UR5, UR4, UR14, 0x9 ;  /* 0x0000000e04057291 */ /* 0x000fe2000f8e483f */
[----:B------:R-:W-:Y:S01]  /*1410*/  WARPGROUP.ARRIVE ;  /* 0x00000000000079c5 */ /* 0x000fe20000000000 */
[----:B------:R-:W-:Y:S01]  /*1420*/  ULEA UR6, UR4, UR15, 0x9 ;  /* 0x0000000f04067291 */ /* 0x000fe2000f8e483f */
[----:B------:R-:W-:Y:S01]  /*1430*/  UMOV UR9, 0x80000020 ;  /* 0x8000002000097882 */ /* 0x000fe20000000000 */
[----:B------:R-:W-:-:S03]  /*1440*/  UMOV UR11, 0x80000020 ;  /* 0x80000020000b7882 */ /* 0x000fc60000000000 */
[----:B------:R-:W-:Y:S02]  /*1450*/  UMOV UR8, UR5 ;  /* 0x0000000500087c82 */ /* 0x000fe40008000000 */
[----:B------:R-:W-:Y:S02]  /*1460*/  UMOV UR10, UR6 ;  /* 0x00000006000a7c82 */ /* 0x000fe40008000000 */
[----:B------:R-:W-:Y:S01]  /*1470*/  HGMMA.64x128x16.F32 R88, gdesc[UR8], R88, UP0 ;  /* 0x01e00000085879f0 */ /* 0x000fe2000bf00858 */
[----:B------:R-:W-:Y:S01]  /*1480*/  UIADD3 UR8, UR5, 0x100, URZ ;  /* 0x0000010005087890 */ /* 0x000fe2000fffe03f */
[----:B------:R-:W-:-:S10]  /*1490*/  UMOV UR9, 0x80000020 ;  /* 0x8000002000097882 */ /* 0x000fd40000000000 */
[----:B------:R-:W-:Y:S01]  /*14a0*/  HGMMA.64x128x16.F32 R24, gdesc[UR8], R24, UP0 ;  /* 0x01e00000081879f0 */ /* 0x000fe2000bf00818 */
[----:B------:R-:W-:Y:S02]  /*14b0*/  UIADD3 UR8, UR5, 0x2, URZ ;  /* 0x0000000205087890 */ /* 0x000fe4000fffe03f */
[----:B------:R-:W-:Y:S01]  /*14c0*/  UIADD3 UR10, UR6, 0x2, URZ ;  /* 0x00000002060a7890 */ /* 0x000fe2000fffe03f */
[----:B------:R-:W-:Y:S01]  /*14d0*/  UMOV UR9, 0x80000020 ;  /* 0x8000002000097882 */ /* 0x000fe20000000000 */
[----:B------:R-:W-:-:S07]  /*14e0*/  UMOV UR11, 0x80000020 ;  /* 0x80000020000b7882 */ /* 0x000fce0000000000 */
[----:B------:R-:W-:Y:S01]  /*14f0*/  HGMMA.64x128x16.F32 R88, gdesc[UR8], R88 ;  /* 0x01e00000085879f0 */ /* 0x000fe20008700858 */
[----:B------:R-:W-:Y:S01]  /*1500*/  UIADD3 UR8, UR5, 0x102, URZ ;  /* 0x0000010205087890 */ /* 0x000fe2000fffe03f */
[----:B------:R-:W-:-:S10]  /*1510*/  UMOV UR9, 0x80000020 ;  /* 0x8000002000097882 */ /* 0x000fd40000000000 */
[----:B------:R-:W-:Y:S03]  /*1520*/  HGMMA.64x128x16.F32 R24, gdesc[UR8], R24, gsb0 ;  /* 0x01e00000081879f0 */ /* 0x000fe60008000818 */
[----:B------:R-:W-:Y:S02]  /*1530*/  WARPGROUP.DEPBAR.LE gsb0, 0x1 ;  /* 0x00008000000079c5 */ /* 0x000fe40000010100 */
[----:B------:R-:W-:Y:S05]  /*1540*/  @!P2 BRA `(.L_x_21) ;  /* 0x000000000004a947 */ /* 0x000fea0003800000 */
[----:B------:R-:W-:Y:S01]  /*1550*/  BPT.TRAP 0x1 ;  /* 0x000000040000795c */ /* 0x000fe20000300000 */
.L_x_21:
[----:B------:R-:W-:-:S13]  /*1560*/  ISETP.NE.AND P1, PT, R4, RZ, PT ;  /* 0x000000ff0400720c */ /* 0x000fda0003f25270 */
[----:B0-----:R-:W-:-:S05]  /*1570*/  @P1 LEA R7, R5, UR7, 0x3 ;  /* 0x0000000705071c11 */ /* 0x001fca000f8e18ff */
[----:B------:R-:W-:-:S05]  /*1580*/  @P1 VIADD R7, R7, 0x38070 ;  /* 0x0003807007071836 */ /* 0x000fca0000000000 */
[----:B------:R-:W-:-:S04]  /*1590*/  @P1 PRMT R7, R0, 0x654, R7 ;  /* 0x0000065400071816 */ /* 0x000fc80000000007 */
[----:B------:R0:W-:Y:S01]  /*15a0*/  @P1 SYNCS.ARRIVE.TRANS64.RED.A1T0 RZ, [R7+URZ], RZ ;  /* 0x000000ff07ff19a7 */ /* 0x0001e2000810043f */
[----:B------:R-:W-:-:S13]  /*15b0*/  ISETP.GT.U32.AND P1, PT, R2, 0x1, PT ;  /* 0x000000010200780c */ /* 0x000fda0003f24070 */
[----:B0-----:R-:W-:Y:S05]  /*15c0*/  @P1 BRA `(.L_x_22) ;  /* 0x0000000000041947 */ /* 0x001fea0003800000 */
[----:B------:R-:W-:Y:S01]  /*15d0*/  BPT.TRAP 0x1 ;  /* 0x000000040000795c */ /* 0x000fe20000300000 */
.L_x_22:
[----:B------:R-:W-:Y:S01]  /*15e0*/  UIADD3 UR4, UR4, 0x1, URZ ;  /* 0x0000000104047890 */ /* 0x000fe2000fffe03f */
[----:B------:R-:W-:Y:S01]  /*15f0*/  ISETP.GT.AND P2, PT, R3, 0x1, PT ;  /* 0x000000010300780c */ /* 0x000fe20003f44270 */
[----:B------:R-:W-:Y:S02]  /*1600*/  VIADD R5, R5, 0x1 ;  /* 0x0000000105057836 */ /* 0x000fe40000000000 */
[----:B------:R-:W-:Y:S01]  /*1610*/  UISETP.NE.AND UP0, UPT, UR4, 0xe, UPT ;  /* 0x0000000e0400788c */ /* 0x000fe2000bf05270 */
[----:B------:R-:W-:Y:S02]  /*1620*/  VIADD R3, R3, 0xffffffff ;  /* 0xffffffff03037836 */ /* 0x000fe40000000000 */
[C---:B------:R-:W-:Y:S01]  /*1630*/  ISETP.NE.AND P1, PT, R5.reuse, 0xe, PT ;  /* 0x0000000e0500780c */ /* 0x040fe20003f25270 */
[----:B------:R-:W-:Y:S02]  /*1640*/  USEL UR5, URZ, 0x1, UP0 ;  /* 0x000000013f057887 */ /* 0x000fe40008000000 */
[----:B------:R-:W-:Y:S01]  /*1650*/  USEL UR4, UR4, URZ, UP0 ;  /* 0x0000003f04047287 */ /* 0x000fe20008000000 */
[----:B------:R-:W-:Y:S01]  /*1660*/  SEL R5, R5, RZ, P1 ;  /* 0x000000ff05057207 */ /* 0x000fe20000800000 */
[----:B------:R-:W-:-:S02]  /*1670*/  UPLOP3.LUT UP0, UPT, UPT, UPT, UPT, 0x80, 0x0 ;  /* 0x000000000000789c */ /* 0x000fc40003f0f070 */
[----:B------:R-:W-:Y:S01]  /*1680*/  LOP3.LUT R11, R11, UR5, RZ, 0x3c, !PT ;  /* 0x000000050b0b7c12 */ /* 0x000fe2000f8e3cff */
[----:B------:R-:W-:Y:S08]  /*1690*/  @P2 BRA `(.L_x_23) ;  /* 0xfffffffc00302947 */ /* 0x000ff0000383ffff */
.L_x_18:
[----:B------:R-:W-:Y:S02]  /*16a0*/  WARPGROUP.DEPBAR.LE gsb0, 0x0 ;  /* 0x00008000000079c5 */ /* 0x000fe40000010000 */
[----:B------:R-:W-:Y:S05]  /*16b0*/  @!P0 BRA `(.L_x_24) ;  /* 0x0000000000588947 */ /* 0x000fea0003800000 */
[----:B------:R-:W-:-:S04]  /*16c0*/  LOP3.LUT R3, R2, 0x1, RZ, 0xfc, !PT ;  /* 0x0000000102037812 */ /* 0x000fc800078efcff */
[----:B------:R-:W-:-:S13]  /*16d0*/  ISETP.NE.AND P0, PT, R3, 0x3, PT ;  /* 0x000000030300780c */ /* 0x000fda0003f05270 */
[----:B------:R-:W-:Y:S05]  /*16e0*/  @!P0 BRA `(.L_x_25) ;  /* 0x0000000000048947 */ /* 0x000fea0003800000 */
[----:B------:R-:W-:Y:S01]  /*16f0*/  BPT.TRAP 0x1 ;  /* 0x000000040000795c */ /* 0x000fe20000300000 */
.L_x_25:
[----:B------:R-:W-:Y:S01]  /*1700*/  ISETP.NE.AND P0, PT, R4, RZ, PT ;  /* 0x000000ff0400720c */ /* 0x000fe20003f05270 */
[----:B------:R-:W-:Y:S01]  /*1710*/  BSSY B0, `(.L_x_26) ;  /* 0x000000e000007945 */ /* 0x000fe20003800000 */
[----:B------:R-:W-:-:S11]  /*1720*/  ISETP.GT.U32.AND P1, PT, R2, 0x1, PT ;  /* 0x000000010200780c */ /* 0x000fd60003f24070 */
[----:B------:R-:W-:Y:S05]  /*1730*/  @!P0 BRA `(.L_x_27) ;  /* 0x00000000002c8947 */ /* 0x000fea0003800000 */
[----:B------:R-:W0:Y:S01]  /*1740*/  S2R R5, SR_CgaCtaId ;  /* 0x0000000000057919 */ /* 0x000e220000008800 */
[----:B------:R-:W-:-:S05]  /*1750*/  SHF.R.U32.HI R2, RZ, 0x1, R6 ;  /* 0x00000001ff027819 */ /* 0x000fca0000011606 */
[----:B------:R-:W-:Y:S01]  /*1760*/  IMAD.WIDE.U32 R2, R2, -0x6db6db6d, RZ ;  /* 0x9249249302027825 */ /* 0x000fe200078e00ff */
[----:B------:R-:W-:-:S04]  /*1770*/  MOV R2, 0x400 ;  /* 0x0000040000027802 */ /* 0x000fc80000000f00 */
[----:B------:R-:W-:-:S05]  /*1780*/  SHF.R.U32.HI R3, RZ, 0x2, R3 ;  /* 0x00000002ff037819 */ /* 0x000fca0000011603 */
[----:B------:R-:W-:Y:S01]  /*1790*/  IMAD R6, R3, -0xe, R6 ;  /* 0xfffffff203067824 */ /* 0x000fe200078e0206 */
[----:B0-----:R-:W-:-:S05]  /*17a0*/  LEA R5, R5, R2, 0x18 ;  /* 0x0000000205057211 */ /* 0x001fca00078ec0ff */
[----:B------:R-:W-:-:S04]  /*17b0*/  IMAD R6, R6, 0x8, R5 ;  /* 0x0000000806067824 */ /* 0x000fc800078e0205 */
[----:B------:R-:W-:-:S05]  /*17c0*/  VIADD R3, R6, 0x38070 ;  /* 0x0003807006037836 */ /* 0x000fca0000000000 */
[----:B------:R-:W-:-:S04]  /*17d0*/  PRMT R3, R0, 0x654, R3 ;  /* 0x0000065400037816 */ /* 0x000fc80000000003 */
[----:B------:R0:W-:Y:S03]  /*17e0*/  SYNCS.ARRIVE.TRANS64.RED.A1T0 RZ, [R3+URZ], RZ ;  /* 0x000000ff03ff79a7 */ /* 0x0001e6000810043f */
.L_x_27:
[----:B------:R-:W-:Y:S05]  /*17f0*/  BSYNC B0 ;  /* 0x0000000000007941 */ /* 0x000fea0003800000 */
.L_x_26:
[----:B------:R-:W-:Y:S05]  /*1800*/  @P1 BRA `(.L_x_24) ;  /* 0x0000000000041947 */ /* 0x000fea0003800000 */
[----:B------:R-:W-:Y:S01]  /*1810*/  BPT.TRAP 0x1 ;  /* 0x000000040000795c */ /* 0x000fe20000300000 */
.L_x_24:
[----:B------:R-:W0:Y:S01]  /*1820*/  S2R R0, SR_TID.X ;  /* 0x0000000000007919 */ /* 0x000e220000002100 */
[----:B------:R-:W-:Y:S01]  /*1830*/  ULDC.64 UR4, c[0x0][0x280] ;  /* 0x0000a00000047ab9 */ /* 0x000fe20000000a00 */
[----:B------:R-:W1:Y:S01]  /*1840*/  S2R R2, SR_CTAID.Y ;  /* 0x0000000000027919 */ /* 0x000e620000002600 */
[----:B------:R-:W2:Y:S01]  /*1850*/  S2R R13, SR_CTAID.X ;  /* 0x00000000000d7919 */ /* 0x000ea20000002500 */
[----:B0-----:R-:W-:-:S04]  /*1860*/  SHF.R.S32.HI R3, RZ, 0x1f, R0 ;  /* 0x0000001fff037819 */ /* 0x001fc80000011400 */
[----:B------:R-:W-:-:S04]  /*1870*/  LEA.HI R3, R3, R0, RZ, 0x7 ;  /* 0x0000000003037211 */ /* 0x000fc800078f38ff */
[----:B------:R-:W-:Y:S01]  /*1880*/  LOP3.LUT R3, R3, 0xffffff80, RZ, 0xc0, !PT ;  /* 0xffffff8003037812 */ /* 0x000fe200078ec0ff */
[----:B--2---:R-:W-:-:S04]  /*1890*/  IMAD.SHL.U32 R4, R13, 0x80, RZ ;  /* 0x000000800d047824 */ /* 0x004fc800078e00ff */
[----:B------:R-:W-:Y:S02]  /*18a0*/  IMAD.IADD R5, R0, 0x1, -R3 ;  /* 0x0000000100057824 */ /* 0x000fe400078e0a03 */
[----:B-1----:R-:W-:-:S03]  /*18b0*/  IMAD.SHL.U32 R0, R2, 0x80, RZ ;  /* 0x0000008002007824 */ /* 0x002fc600078e00ff */
[----:B------:R-:W-:Y:S02]  /*18c0*/  SHF.R.S32.HI R6, RZ, 0x1f, R5 ;  /* 0x0000001fff067819 */ /* 0x000fe40000011405 */
[----:B------:R-:W-:Y:S02]  /*18d0*/  ISETP.GE.AND P0, PT, R0, UR5, PT ;  /* 0x0000000500007c0c */ /* 0x000fe4000bf06270 */
[----:B------:R-:W-:Y:S02]  /*18e0*/  LEA.HI R2, R6, R5, RZ, 0x2 ;  /* 0x0000000506027211 */ /* 0x000fe400078f10ff */
[----:B------:R-:W-:Y:S02]  /*18f0*/  ISETP.GE.OR P0, PT, R4, UR4, P0 ;  /* 0x0000000404007c0c */ /* 0x000fe40008706670 */
[--C-:B------:R-:W-:Y:S02]  /*1900*/  SHF.R.S32.HI R10, RZ, 0x2, R2.reuse ;  /* 0x00000002ff0a7819 */ /* 0x100fe40000011402 */
[----:B------:R-:W-:-:S04]  /*1910*/  SHF.R.S32.HI R3, RZ, 0x1f, R2 ;  /* 0x0000001fff037819 */ /* 0x000fc80000011402 */
[----:B------:R-:W-:-:S04]  /*1920*/  LEA.HI R3, R3, R10, RZ, 0x3 ;  /* 0x0000000a03037211 */ /* 0x000fc800078f18ff */
[----:B------:R-:W-:Y:S01]  /*1930*/  LOP3.LUT R3, R3, 0xfffffff8, RZ, 0xc0, !PT ;  /* 0xfffffff803037812 */ /* 0x000fe200078ec0ff */
[----:B------:R-:W-:Y:S06]  /*1940*/  @P0 EXIT ;  /* 0x000000000000094d */ /* 0x000fec0003800000 */
[----:B------:R-:W0:Y:S01]  /*1950*/  LDC.64 R16, c[0x0][0x5d0] ;  /* 0x00017400ff107b82 */ /* 0x000e220000000a00 */
[----:B------:R-:W-:Y:S01]  /*1960*/  LOP3.LUT R2, R2, 0x7ffffffc, RZ, 0xc0, !PT ;  /* 0x7ffffffc02027812 */ /* 0x000fe200078ec0ff */
[----:B------:R-:W-:Y:S01]  /*1970*/  IMAD.IADD R10, R10, 0x1, -R3 ;  /* 0x000000010a0a7824 */ /* 0x000fe200078e0a03 */
[----:B------:R-:W-:Y:S02]  /*1980*/  LEA.HI R3, R6, R5, RZ, 0x5 ;  /* 0x0000000506037211 */ /* 0x000fe400078f28ff */
[----:B---3-5:R-:W-:Y:S01]  /*1990*/  FSETP.NEU.AND P1, PT, R9, RZ, PT ;  /* 0x000000ff0900720b */ /* 0x028fe20003f2d000 */
[----:B------:R-:W-:Y:S01]  /*19a0*/  IMAD.IADD R2, R5, 0x1, -R2 ;  /* 0x0000000105027824 */ /* 0x000fe200078e0a02 */
[----:B------:R-:W-:Y:S02]  /*19b0*/  SHF.R.S32.HI R11, RZ, 0x1f, R10 ;  /* 0x0000001fff0b7819 */ /* 0x000fe4000001140a */
[----:B------:R-:W-:Y:S01]  /*19c0*/  SHF.R.S32.HI R5, RZ, 0x5, R3 ;  /* 0x00000005ff057819 */ /* 0x000fe20000011403 */
[----:B------:R-:W-:-:S02]  /*19d0*/  IMAD.SHL.U32 R7, R2, 0x2, RZ ;  /* 0x0000000202077824 */ /* 0x000fc400078e00ff */
[----:B------:R-:W-:-:S03]  /*19e0*/  IMAD.WIDE R2, R13, 0x80, R10 ;  /* 0x000000800d027825 */ /* 0x000fc600078e020a */
[----:B------:R-:W-:Y:S01]  /*19f0*/  SHF.R.S32.HI R13, RZ, 0x1f, R7 ;  /* 0x0000001fff0d7819 */ /* 0x000fe20000011407 */
[C---:B------:R-:W-:Y:S01]  /*1a00*/  IMAD R11, R5.reuse, -0x10, -R4 ;  /* 0xfffffff0050b7824 */ /* 0x040fe200078e0a04 */
[----:B------:R-:W-:Y:S01]  /*1a10*/  IADD3 R4, P0, R0, R7, RZ ;  /* 0x0000000700047210 */ /* 0x000fe20007f1e0ff */
[----:B------:R-:W-:-:S03]  /*1a20*/  IMAD.WIDE R2, R5, 0x10, R2 ;  /* 0x0000001005027825 */ /* 0x000fc600078e0202 */
[----:B------:R-:W-:Y:S02]  /*1a30*/  LEA.HI.X.SX32 R5, R0, R13, 0x1, P0 ;  /* 0x0000000d00057211 */ /* 0x000fe400000f0eff */
[----:B------:R-:W-:Y:S01]  /*1a40*/  IADD3 R10, R11, UR4, -R10 ;  /* 0x000000040b0a7c10 */ /* 0x000fe2000fffe80a */
[-C--:B0-----:R-:W-:Y:S01]  /*1a50*/  IMAD R6, R3, R16.reuse, RZ ;  /* 0x0000001003067224 */ /* 0x081fe200078e02ff */
[----:B------:R-:W-:Y:S01]  /*1a60*/  IADD3 R0, -R7, UR5, -R0 ;  /* 0x0000000507007c10 */ /* 0x000fe2000fffe900 */
[----:B------:R-:W-:Y:S01]  /*1a70*/  IMAD.WIDE.U32 R14, R2, R16, R4 ;  /* 0x00000010020e7225 */ /* 0x000fe200078e0004 */
[----:B------:R-:W-:Y:S02]  /*1a80*/  ISETP.GT.AND P2, PT, R10, RZ, PT ;  /* 0x000000ff0a00720c */ /* 0x000fe40003f44270 */
[--C-:B------:R-:W-:Y:S01]  /*1a90*/  SHF.L.U64.HI R20, R16, 0x3, R17.reuse ;  /* 0x0000000310147819 */ /* 0x100fe20000010211 */
[----:B------:R-:W-:Y:S01]  /*1aa0*/  IMAD R19, R2, R17, R6 ;  /* 0x0000001102137224 */ /* 0x000fe200078e0206 */
[C---:B------:R-:W-:Y:S01]  /*1ab0*/  SHF.L.U64.HI R11, R16.reuse, 0x6, R17 ;  /* 0x00000006100b7819 */ /* 0x040fe20000010211 */
[----:B------:R-:W-:Y:S01]  /*1ac0*/  IMAD.SHL.U32 R21, R16, 0x8, RZ ;  /* 0x0000000810157824 */ /* 0x000fe200078e00ff */
[----:B------:R-:W-:Y:S01]  /*1ad0*/  ISETP.GT.AND P0, PT, R0, RZ, P2 ;  /* 0x000000ff0000720c */ /* 0x000fe20001704270 */
[----:B------:R-:W-:-:S02]  /*1ae0*/  IMAD.SHL.U32 R16, R16, 0x40, RZ ;  /* 0x0000004010107824 */ /* 0x000fc400078e00ff */
[----:B------:R-:W-:Y:S01]  /*1af0*/  IMAD.IADD R19, R15, 0x1, R19 ;  /* 0x000000010f137824 */ /* 0x000fe200078e0213 */
[----:B------:R-:W-:Y:S09]  /*1b00*/  @!P1 BRA `(.L_x_28) ;  /* 0x0000005000dc9947 */ /* 0x000ff20003800000 */
[----:B------:R-:W-:Y:S01]  /*1b10*/  ULDC.64 UR6, c[0x0][0x5b0] ;  /* 0x00016c0000067ab9 */ /* 0x000fe20000000a00 */
[----:B------:R-:W-:Y:S01]  /*1b20*/  ULDC.64 UR8, c[0x0][0x5a8] ;  /* 0x00016a0000087ab9 */ /* 0x000fe20000000a00 */
[----:B------:R-:W-:Y:S01]  /*1b30*/  IMAD R17, R3, UR6, RZ ;  /* 0x0000000603117c24 */ /* 0x000fe2000f8e02ff */
[----:B------:R-:W-:Y:S01]  /*1b40*/  ULDC.64 UR4, c[0x0][0x5c8] ;  /* 0x0001720000047ab9 */ /* 0x000fe20000000a00 */
[----:B------:R-:W-:-:S04]  /*1b50*/  IMAD.WIDE.U32 R6, R2, UR6, R4 ;  /* 0x0000000602067c25 */ /* 0x000fc8000f8e0004 */
[----:B------:R-:W-:Y:S01]  /*1b60*/  IMAD R17, R2, UR7, R17 ;  /* 0x0000000702117c24 */ /* 0x000fe2000f8e0211 */
[----:B------:R-:W-:-:S03]  /*1b70*/  LEA R12, P1, R6, UR8, 0x1 ;  /* 0x00000008060c7c11 */ /* 0x000fc6000f8208ff */
[----:B------:R-:W-:-:S05]  /*1b80*/  IMAD.IADD R7, R7, 0x1, R17 ;  /* 0x0000000107077824 */ /* 0x000fca00078e0211 */
[----:B------:R-:W-:-:S05]  /*1b90*/  LEA.HI.X R13, R6, UR9, R7, 0x1, P1 ;  /* 0x00000009060d7c11 */ /* 0x000fca00088f0c07 */
[----:B------:R-:W2:Y:S01]  /*1ba0*/  @P0 LDG.E.LTC128B.U16 R15, desc[UR12][R12.64] ;  /* 0x0000000c0c0f0981 */ /* 0x000ea2000c1e1520 */
[----:B------:R-:W-:Y:S01]  /*1bb0*/  ISETP.GT.AND P1, PT, R0, 0x1, P2 ;  /* 0x000000010000780c */ /* 0x000fe20001724270 */
[----:B------:R-:W-:Y:S01]  /*1bc0*/  BSSY B0, `(.L_x_29) ;  /* 0x000000b000007945 */ /* 0x000fe20003800000 */
[----:B--2---:R-:W-:-:S05]  /*1bd0*/  HADD2.F32 R6, -RZ, R15.H0_H0 ;  /* 0x2000000fff067230 */ /* 0x004fca0000004100 */
[----:B------:R-:W-:Y:S01]  /*1be0*/  FMUL R7, R6, R9 ;  /* 0x0000000906077220 */ /* 0x000fe20000400000 */
[----:B------:R-:W-:-:S03]  /*1bf0*/  LEA R6, P3, R14, UR4, 0x1 ;  /* 0x000000040e067c11 */ /* 0x000fc6000f8608ff */
[----:B------:R-:W-:Y:S01]  /*1c00*/  FFMA R7, R88, R8, R7 ;  /* 0x0000000858077223 */ /* 0x000fe20000000007 */
[----:B------:R-:W-:-:S04]  /*1c10*/  PRMT R88, R15, 0x7610, R88 ;  /* 0x000076100f587816 */ /* 0x000fc80000000058 */
[----:B------:R-:W-:Y:S02]  /*1c20*/  F2FP.F16.F32.PACK_AB R18, RZ, R7 ;  /* 0x00000007ff12723e */ /* 0x000fe400000000ff */
[----:B------:R-:W-:-:S05]  /*1c30*/  LEA.HI.X R7, R14, UR5, R19, 0x1, P3 ;  /* 0x000000050e077c11 */ /* 0x000fca00098f0c13 */
[----:B------:R0:W-:Y:S01]  /*1c40*/  @P0 STG.E.U16 desc[UR12][R6.64], R18 ;  /* 0x0000001206000986 */ /* 0x0001e2000c10150c */
[----:B------:R-:W-:Y:S05]  /*1c50*/  @!P1 BRA `(.L_x_30) ;  /* 0x0000000000049947 */ /* 0x000fea0003800000 */
[----:B------:R1:W5:Y:S02]  /*1c60*/  LDG.E.LTC128B.U16 R88, desc[UR12][R12.64+0x2] ;  /* 0x0000020c0c587981 */ /* 0x000364000c1e1520 */
.L_x_30:
[----:B------:R-:W-:Y:S05]  /*1c70*/  BSYNC B0 ;  /* 0x0000000000007941 */ /* 0x000fea0003800000 */
.L_x_29:
[----:B------:R-:W-:Y:S01]  /*1c80*/  USHF.L.U32 UR4, UR6, 0x3, URZ ;  /* 0x0000000306047899 */ /* 0x000fe2000800063f */
[----:B0----5:R-:W-:Y:S01]  /*1c90*/  HADD2.F32 R18, -RZ, R88.H0_H0 ;  /* 0x20000058ff127230 */ /* 0x021fe20000004100 */
[----:B------:R-:W-:Y:S01]  /*1ca0*/  USHF.L.U64.HI UR5, UR6, 0x3, UR7 ;  /* 0x0000000306057899 */ /* 0x000fe20008010207 */
[----:B------:R-:W-:-:S03]  /*1cb0*/  ISETP.GT.AND P0, PT, R10, 0x8, PT ;  /* 0x000000080a00780c */ /* 0x000fc60003f04270 */
[----:B------:R-:W-:Y:S02]  /*1cc0*/  IMAD.U32 R14, RZ, RZ, UR4 ;  /* 0x00000004ff0e7e24 */ /* 0x000fe4000f8e00ff */
[----:B------:R-:W-:Y:S01]  /*1cd0*/  FMUL R22, R18, R9 ;  /* 0x0000000912167220 */ /* 0x000fe20000400000 */
[----:B------:R-:W-:Y:S01]  /*1ce0*/  IMAD.U32 R15, RZ, RZ, UR5 ;  /* 0x00000005ff0f7e24 */ /* 0x000fe2000f8e00ff */
[----:B------:R-:W-:Y:S02]  /*1cf0*/  ISETP.GT.AND P3, PT, R0, RZ, P0 ;  /* 0x000000ff0000720c */ /* 0x000fe40000764270 */
[----:B------:R-:W-:Y:S01]  /*1d00*/  FFMA R22, R89, R8, R22 ;  /* 0x0000000859167223 */ /* 0x000fe20000000016 */
[----:B------:R-:W-:-:S04]  /*1d10*/  IMAD.WIDE.U32 R18, R2, UR6, R14 ;  /* 0x0000000602127c25 */ /* 0x000fc8000f8e000e */
[----:B------:R-:W-:Y:S02]  /*1d20*/  F2FP.F16.F32.PACK_AB R89, RZ, R22 ;  /* 0x00000016ff59723e */ /* 0x000fe400000000ff */
[----:B------:R-:W-:-:S03]  /*1d30*/  IADD3 R23, P4, R4, R18, RZ ;  /* 0x0000001204177210 */ /* 0x000fc60007f9e0ff */
[----:B------:R0:W-:Y:S01]  /*1d40*/  @P1 STG.E.U16 desc[UR12][R6.64+0x2], R89 ;  /* 0x0000025906001986 */ /* 0x0001e2000c10150c */
[----:B------:R-:W-:Y:S02]  /*1d50*/  IADD3.X R22, R5, R17, R19, P4, !PT ;  /* 0x0000001105167210 */ /* 0x000fe400027fe413 */
[----:B------:R-:W-:-:S04]  /*1d60*/  LEA R18, P4, R23, UR8, 0x1 ;  /* 0x0000000817127c11 */ /* 0x000fc8000f8808ff */
[----:B------:R-:W-:-:S05]  /*1d70*/  LEA.HI.X R19, R23, UR9, R22, 0x1, P4 ;  /* 0x0000000917137c11 */ /* 0x000fca000a0f0c16 */
[----:B------:R-:W2:Y:S01]  /*1d80*/  @P3 LDG.E.LTC128B.U16 R88, desc[UR12][R18.64] ;  /* 0x0000000c12583981 */ /* 0x000ea2000c1e1520 */
[C---:B------:R-:W-:Y:S01]  /*1d90*/  IMAD.SHL.U32 R17, R21.reuse, 0x2, RZ ;  /* 0x0000000215117824 */ /* 0x040fe200078e00ff */
[----:B------:R-:W-:Y:S01]  /*1da0*/  SHF.L.U64.HI R21, R21, 0x1, R20 ;  /* 0x0000000115157819 */ /* 0x000fe20000010214 */
[----:B------:R-:W-:Y:S01]  /*1db0*/  BSSY B0, `(.L_x_31) ;  /* 0x000000b000007945 */ /* 0x000fe20003800000 */
[----:B------:R-:W-:Y:S01]  /*1dc0*/  ISETP.GT.AND P1, PT, R0, 0x1, P0 ;  /* 0x000000010000780c */ /* 0x000fe20000724270 */
[----:B--2---:R-:W-:-:S05]  /*1dd0*/  HADD2.F32 R22, -RZ, R88.H0_H0 ;  /* 0x20000058ff167230 */ /* 0x004fca0000004100 */
[----:B------:R-:W-:Y:S01]  /*1de0*/  FMUL R23, R22, R9 ;  /* 0x0000000916177220 */ /* 0x000fe20000400000 */
[----:B------:R-:W-:-:S03]  /*1df0*/  IADD3 R22, P4, R17, R6, RZ ;  /* 0x0000000611167210 */ /* 0x000fc60007f9e0ff */
[----:B------:R-:W-:-:S05]  /*1e00*/  FFMA R23, R90, R8, R23 ;  /* 0x000000085a177223 */ /* 0x000fca0000000017 */
[----:B------:R-:W-:Y:S01]  /*1e10*/  F2FP.F16.F32.PACK_AB R20, RZ, R23 ;  /* 0x00000017ff14723e */ /* 0x000fe200000000ff */
[----:B------:R-:W-:-:S05]  /*1e20*/  IMAD.X R23, R21, 0x1, R7, P4 ;  /* 0x0000000115177824 */ /* 0x000fca00020e0607 */
[----:B------:R0:W-:Y:S01]  /*1e30*/  @P3 STG.E.U16 desc[UR12][R22.64], R20 ;  /* 0x0000001416003986 */ /* 0x0001e2000c10150c */
[----:B------:R-:W-:Y:S05]  /*1e40*/  @!P1 BRA `(.L_x_32) ;  /* 0x0000000000049947 */ /* 0x000fea0003800000 */
[----:B------:R2:W5:Y:S02]  /*1e50*/  LDG.E.LTC128B.U16 R88, desc[UR12][R18.64+0x2] ;  /* 0x0000020c12587981 */ /* 0x000564000c1e1520 */
.L_x_32:
[----:B------:R-:W-:Y:S05]  /*1e60*/  BSYNC B0 ;  /* 0x0000000000007941 */ /* 0x000fea0003800000 */
.L_x_31:
[----:B0----5:R-:W-:Y:S01]  /*1e70*/  HADD2.F32 R20, -RZ, R88.H0_H0 ;  /* 0x20000058ff147230 */ /* 0x021fe20000004100 */
[----:B------:R-:W-:Y:S01]  /*1e80*/  ISETP.GT.AND P3, PT, R0, 0x8, P2 ;  /* 0x000000080000780c */ /* 0x000fe20001764270 */
[----:B------:R-:W-:Y:S03]  /*1e90*/  BSSY B0, `(.L_x_33) ;  /* 0x0000007000007945 */ /* 0x000fe60003800000 */
[----:B------:R-:W-:-:S04]  /*1ea0*/  FMUL R20, R20, R9 ;  /* 0x0000000914147220 */ /* 0x000fc80000400000 */
[----:B------:R-:W-:-:S05]  /*1eb0*/  FFMA R20, R91, R8, R20 ;  /* 0x000000085b147223 */ /* 0x000fca0000000014 */
[----:B------:R-:W-:-:S05]  /*1ec0*/  F2FP.F16.F32.PACK_AB R20, RZ, R20 ;  /* 0x00000014ff14723e */ /* 0x000fca00000000ff */
[----:B------:R0:W-:Y:S01]  /*1ed0*/  @P1 STG.E.U16 desc[UR12][R22.64+0x2], R20 ;  /* 0x0000021416001986 */ /* 0x0001e2000c10150c */
[----:B------:R-:W-:Y:S05]  /*1ee0*/  @!P3 BRA `(.L_x_34) ;  /* 0x000000000004b947 */ /* 0x000fea0003800000 */
[----:B------:R3:W5:Y:S02]  /*1ef0*/  LDG.E.LTC128B.U16 R88, desc[UR12][R12.64+0x10] ;  /* 0x0000100c0c587981 */ /* 0x000764000c1e1520 */
.L_x_34:
[----:B------:R-:W-:Y:S05]  /*1f00*/  BSYNC B0 ;  /* 0x0000000000007941 */ /* 0x000fea0003800000 */
.L_x_33:
        /* <DEDUP_REMOVED lines=9> */
.L_x_36:
[----:B------:R-:W-:Y:S05]  /*1fa0*/  BSYNC B0 ;  /* 0x0000000000007941 */ /* 0x000fea0003800000 */
.L_x_35:
[----:B-----5:R-:W-:Y:S01]  /*1fb0*/  HADD2.F32 R20, -RZ, R88.H0_H0 ;  /* 0x20000058ff147230 */ /* 0x020fe20000004100 */
        /* <DEDUP_REMOVED lines=8> */
.L_x_38:
[----:B------:R-:W-:Y:S05]  /*2040*/  BSYNC B0 ;  /* 0x0000000000007941 */ /* 0x000fea0003800000 */
.L_x_37:
        /* <DEDUP_REMOVED lines=9> */
.L_x_40:
[----:B------:R-:W-:Y:S05]  /*20e0*/  BSYNC B0 ;  /* 0x0000000000007941 */ /* 0x000fea0003800000 */
.L_x_39:
        /* <DEDUP_REMOVED lines=9> */
.L_x_42:
[----:B------:R-:W-:Y:S05]  /*2180*/  BSYNC B0 ;  /* 0x0000000000007941 */ /* 0x000fea0003800000 */
.L_x_41:
        /* <DEDUP_REMOVED lines=9> */
.L_x_44:
[----:B------:R-:W-:Y:S05]  /*2220*/  BSYNC B0 ;  /* 0x0000000000007941 */ /* 0x000fea0003800000 */
.L_x_43:
        /* <DEDUP_REMOVED lines=9> */
.L_x_46:
[----:B------:R-:W-:Y:S05]  /*22c0*/  BSYNC B0 ;  /* 0x0000000000007941 */ /* 0x000fea0003800000 */
.L_x_45:
        /* <DEDUP_REMOVED lines=9> */
.L_x_48:
[----:B------:R-:W-:Y:S05]  /*2360*/  BSYNC B0 ;  /* 0x0000000000007941 */ /* 0x000fea0003800000 */
.L_x_47:
        /* <DEDUP_REMOVED lines=9> */
.L_x_50:
[----:B------:R-:W-:Y:S05]  /*2400*/  BSYNC B0 ;  /* 0x0000000000007941 */ /* 0x000fea0003800000 */
.L_x_49:
        /* <DEDUP_REMOVED lines=9> */
.L_x_52:
[----:B------:R-:W-:Y:S05]  /*24a0*/  BSYNC B0 ;  /* 0x0000000000007941 */ /* 0x000fea0003800000 */
.L_x_51:
        /* <DEDUP_REMOVED lines=9> */
.L_x_54:
[----:B------:R-:W-:Y:S05]  /*2540*/  BSYNC B0 ;  /* 0x0000000000007941 */ /* 0x000fea0003800000 */
.L_x_53:
        /* <DEDUP_REMOVED lines=9> */
.L_x_56:
[----:B------:R-:W-:Y:S05]  /*25e0*/  BSYNC B0 ;  /* 0x0000000000007941 */ /* 0x000fea0003800000 */
.L_x_55:
        /* <DEDUP_REMOVED lines=9> */
.L_x_58:
[----:B------:R-:W-:Y:S05]  /*2680*/  BSYNC B0 ;  /* 0x0000000000007941 */ /* 0x000fea0003800000 */
.L_x_57:
        /* <DEDUP_REMOVED lines=9> */
.L_x_60:
[----:B------:R-:W-:Y:S05]  /*2720*/  BSYNC B0 ;  /* 0x0000000000007941 */ /* 0x000fea0003800000 */
.L_x_59:
        /* <DEDUP_REMOVED lines=9> */
.L_x_62:
[----:B------:R-:W-:Y:S05]  /*27c0*/  BSYNC B0 ;  /* 0x0000000000007941 */ /* 0x000fea0003800000 */
.L_x_61:
        /* <DEDUP_REMOVED lines=9> */
.L_x_64:
[----:B------:R-:W-:Y:S05]  /*2860*/  BSYNC B0 ;  /* 0x0000000000007941 */ /* 0x000fea0003800000 */
.L_x_63:
        /* <DEDUP_REMOVED lines=9> */
.L_x_66:
[----:B------:R-:W-:Y:S05]  /*2900*/  BSYNC B0 ;  /* 0x0000000000007941 */ /* 0x000fea0003800000 */
.L_x_65:
        /* <DEDUP_REMOVED lines=9> */
.L_x_68:
[----:B------:R-:W-:Y:S05]  /*29a0*/  BSYNC B0 ;  /* 0x0000000000007941 */ /* 0x000fea0003800000 */
.L_x_67:
        /* <DEDUP_REMOVED lines=9> */
.L_x_70:
[----:B------:R-:W-:Y:S05]  /*2a40*/  BSYNC B0 ;  /* 0x0000000000007941 */ /* 0x000fea0003800000 */
.L_x_69:
        /* <DEDUP_REMOVED lines=9> */
.L_x_72:
[----:B------:R-:W-:Y:S05]  /*2ae0*/  BSYNC B0 ;  /* 0x0000000000007941 */ /* 0x000fea0003800000 */
.L_x_71:
        /* <DEDUP_REMOVED lines=9> */
.L_x_74:
[----:B------:R-:W-:Y:S05]  /*2b80*/  BSYNC B0 ;  /* 0x0000000000007941 */ /* 0x000fea0003800000 */
.L_x_73:
        /* <DEDUP_REMOVED lines=9> */
.L_x_76:
[----:B------:R-:W-:Y:S05]  /*2c20*/  BSYNC B0 ;  /* 0x0000000000007941 */ /* 0x000fea0003800000 */
.L_x_75:
        /* <DEDUP_REMOVED lines=9> */
.L_x_78:
[----:B------:R-:W-:Y:S05]  /*2cc0*/  BSYNC B0 ;  /* 0x0000000000007941 */ /* 0x000fea0003800000 */
.L_x_77:
        /* <DEDUP_REMOVED lines=9> */
.L_x_80:
[----:B------:R-:W-:Y:S05]  /*2d60*/  BSYNC B0 ;  /* 0x0000000000007941 */ /* 0x000fea0003800000 */
.L_x_79:
        /* <DEDUP_REMOVED lines=9> */
.L_x_82:
[----:B------:R-:W-:Y:S05]  /*2e00*/  BSYNC B0 ;  /* 0x0000000000007941 */ /* 0x000fea0003800000 */
.L_x_81:
        /* <DEDUP_REMOVED lines=9> */
.L_x_84:
[----:B------:R-:W-:Y:S05]  /*2ea0*/  BSYNC B0 ;  /* 0x0000000000007941 */ /* 0x000fea0003800000 */
.L_x_83:
        /* <DEDUP_REMOVED lines=9> */
.L_x_86:
[----:B------:R-:W-:Y:S05]  /*2f40*/  BSYNC B0 ;  /* 0x0000000000007941 */ /* 0x000fea0003800000 */
.L_x_85:
        /* <DEDUP_REMOVED lines=9> */
.L_x_88:
[----:B------:R-:W-:Y:S05]  /*2fe0*/  BSYNC B0 ;  /* 0x0000000000007941 */ /* 0x000fea0003800000 */
.L_x_87:
        /* <DEDUP_REMOVED lines=9> */
.L_x_90:
[----:B------:R-:W-:Y:S05]  /*3080*/  BSYNC B0 ;  /* 0x0000000000007941 */ /* 0x000fea0003800000 */
.L_x_89:
        /* <DEDUP_REMOVED lines=9> */
.L_x_92:
[----:B------:R-:W-:Y:S05]  /*3120*/  BSYNC B0 ;  /* 0x0000000000007941 */ /* 0x000fea0003800000 */
.L_x_91:
        /* <DEDUP_REMOVED lines=9> */
.L_x_94:
[----:B------:R-:W-:Y:S05]  /*31c0*/  BSYNC B0 ;  /* 0x0000000000007941 */ /* 0x000fea0003800000 */
.L_x_93:
        /* <DEDUP_REMOVED lines=9> */
.L_x_96:
[----:B------:R-:W-:Y:S05]  /*3260*/  BSYNC B0 ;  /* 0x0000000000007941 */ /* 0x000fea0003800000 */
.L_x_95:
        /* <DEDUP_REMOVED lines=9> */
.L_x_98:
[----:B------:R-:W-:Y:S05]  /*3300*/  BSYNC B0 ;  /* 0x0000000000007941 */ /* 0x000fea0003800000 */
.L_x_97:
        /* <DEDUP_REMOVED lines=9> */
.L_x_100:
[----:B------:R-:W-:Y:S05]  /*33a0*/  BSYNC B0 ;  /* 0x0000000000007941 */ /* 0x000fea0003800000 */
.L_x_99:
        /* <DEDUP_REMOVED lines=9> */
.L_x_102:
[----:B------:R-:W-:Y:S05]  /*3440*/  BSYNC B0 ;  /* 0x0000000000007941 */ /* 0x000fea0003800000 */
.L_x_101:
        /* <DEDUP_REMOVED lines=9> */
.L_x_104:
[----:B------:R-:W-:Y:S05]  /*34e0*/  BSYNC B0 ;  /* 0x0000000000007941 */ /* 0x000fea0003800000 */
.L_x_103:
        /* <DEDUP_REMOVED lines=9> */
.L_x_106:
[----:B------:R-:W-:Y:S05]  /*3580*/  BSYNC B0 ;  /* 0x0000000000007941 */ /* 0x000fea0003800000 */
.L_x_105:
        /* <DEDUP_REMOVED lines=9> */
.L_x_108:
[----:B------:R-:W-:Y:S05]  /*3620*/  BSYNC B0 ;  /* 0x0000000000007941 */ /* 0x000fea0003800000 */
.L_x_107:
        /* <DEDUP_REMOVED lines=9> */
.L_x_110:
[----:B------:R-:W-:Y:S05]  /*36c0*/  BSYNC B0 ;  /* 0x0000000000007941 */ /* 0x000fea0003800000 */
.L_x_109:
        /* <DEDUP_REMOVED lines=9> */
.L_x_112:
[----:B------:R-:W-:Y:S05]  /*3760*/  BSYNC B0 ;  /* 0x0000000000007941 */ /* 0x000fea0003800000 */
.L_x_111:
        /* <DEDUP_REMOVED lines=9> */
.L_x_114:
[----:B------:R-:W-:Y:S05]  /*3800*/  BSYNC B0 ;  /* 0x0000000000007941 */ /* 0x000fea0003800000 */
.L_x_113:
        /* <DEDUP_REMOVED lines=9> */
.L_x_116:
[----:B------:R-:W-:Y:S05]  /*38a0*/  BSYNC B0 ;  /* 0x0000000000007941 */ /* 0x000fea0003800000 */
.L_x_115:
        /* <DEDUP_REMOVED lines=9> */
.L_x_118:
[----:B------:R-:W-:Y:S05]  /*3940*/  BSYNC B0 ;  /* 0x0000000000007941 */ /* 0x000fea0003800000 */
.L_x_117:
        /* <DEDUP_REMOVED lines=9> */
.L_x_120:
[----:B------:R-:W-:Y:S05]  /*39e0*/  BSYNC B0 ;  /* 0x0000000000007941 */ /* 0x000fea0003800000 */
.L_x_119:
        /* <DEDUP_REMOVED lines=9> */
.L_x_122:
[----:B------:R-:W-:Y:S05]  /*3a80*/  BSYNC B0 ;  /* 0x0000000000007941 */ /* 0x000fea0003800000 */
.L_x_121:
        /* <DEDUP_REMOVED lines=9> */
.L_x_124:
[----:B------:R-:W-:Y:S05]  /*3b20*/  BSYNC B0 ;  /* 0x0000000000007941 */ /* 0x000fea0003800000 */
.L_x_123:
        /* <DEDUP_REMOVED lines=9> */
.L_x_126:
[----:B------:R-:W-:Y:S05]  /*3bc0*/  BSYNC B0 ;  /* 0x0000000000007941 */ /* 0x000fea0003800000 */
.L_x_125:
        /* <DEDUP_REMOVED lines=9> */
.L_x_128:
[----:B------:R-:W-:Y:S05]  /*3c60*/  BSYNC B0 ;  /* 0x0000000000007941 */ /* 0x000fea0003800000 */
.L_x_127:
        /* <DEDUP_REMOVED lines=9> */
.L_x_130:
[----:B------:R-:W-:Y:S05]  /*3d00*/  BSYNC B0 ;  /* 0x0000000000007941 */ /* 0x000fea0003800000 */
.L_x_129:
        /* <DEDUP_REMOVED lines=9> */
.L_x_132:
[----:B------:R-:W-:Y:S05]  /*3da0*/  BSYNC B0 ;  /* 0x0000000000007941 */ /* 0x000fea0003800000 */
.L_x_131:
        /* <DEDUP_REMOVED lines=9> */
.L_x_134:
[----:B------:R-:W-:Y:S05]  /*3e40*/  BSYNC B0 ;  /* 0x0000000000007941 */ /* 0x000fea0003800000 */
.L_x_133:
        /* <DEDUP_REMOVED lines=9> */
.L_x_136:
[----:B------:R-:W-:Y:S05]  /*3ee0*/  BSYNC B0 ;  /* 0x0000000000007941 */ /* 0x000fea0003800000 */
.L_x_135:
        /* <DEDUP_REMOVED lines=9> */
.L_x_138:
[----:B------:R-:W-:Y:S05]  /*3f80*/  BSYNC B0 ;  /* 0x0000000000007941 */ /* 0x000fea0003800000 */
.L_x_137:
        /* <DEDUP_REMOVED lines=9> */
.L_x_140:
[----:B------:R-:W-:Y:S05]  /*4020*/  BSYNC B0 ;  /* 0x0000000000007941 */ /* 0x000fea0003800000 */
.L_x_139:
        /* <DEDUP_REMOVED lines=9> */
.L_x_142:
[----:B------:R-:W-:Y:S05]  /*40c0*/  BSYNC B0 ;  /* 0x0000000000007941 */ /* 0x000fea0003800000 */
.L_x_141:
        /* <DEDUP_REMOVED lines=9> */
.L_x_144:
[----:B------:R-:W-:Y:S05]  /*4160*/  BSYNC B0 ;  /* 0x0000000000007941 */ /* 0x000fea0003800000 */
.L_x_143:
        /* <DEDUP_REMOVED lines=9> */
.L_x_146:
[----:B------:R-:W-:Y:S05]  /*4200*/  BSYNC B0 ;  /* 0x0000000000007941 */ /* 0x000fea0003800000 */
.L_x_145:
        /* <DEDUP_REMOVED lines=9> */
.L_x_148:
[----:B------:R-:W-:Y:S05]  /*42a0*/  BSYNC B0 ;  /* 0x0000000000007941 */ /* 0x000fea0003800000 */
.L_x_147:
[----:B01-345:R-:W-:Y:S01]  /*42b0*/  HADD2.F32 R12, -RZ, R88.H0_H0 ;  /* 0x20000058ff0c7230 */ /* 0x03bfe20000004100 */
        /* <DEDUP_REMOVED lines=8> */
.L_x_150:
[----:B------:R-:W-:Y:S05]  /*4340*/  BSYNC B0 ;  /* 0x0000000000007941 */ /* 0x000fea0003800000 */
.L_x_149:
[----:B0----5:R-:W-:Y:S01]  /*4350*/  HADD2.F32 R12, -RZ, R88.H0_H0 ;  /* 0x20000058ff0c7230 */ /* 0x021fe20000004100 */
[----:B------:R-:W-:Y:S01]  /*4360*/  ISETP.GT.AND P1, PT, R0, 0x79, P0 ;  /* 0x000000790000780c */ /* 0x000fe20000724270 */
[----:B------:R-:W-:Y:S01]  /*4370*/  BSSY B0, `(.L_x_151) ;  /* 0x000000b000007945 */ /* 0x000fe20003800000 */
[----:B------:R-:W-:Y:S02]  /*4380*/  IADD3 R91, P0, R2, 0x40, RZ ;  /* 0x00000040025b7810 */ /* 0x000fe40007f1e0ff */
[----:B------:R-:W-:Y:S01]  /*4390*/  FMUL R13, R12, R9 ;  /* 0x000000090c0d7220 */ /* 0x000fe20000400000 */
[----:B------:R-:W-:-:S03]  /*43a0*/  @P3 IMAD.MOV.U32 R12, RZ, RZ, R22 ;  /* 0x000000ffff0c3224 */ /* 0x000fc600078e0016 */
[----:B------:R-:W-:-:S05]  /*43b0*/  FFMA R13, R150, R8, R13 ;  /* 0x00000008960d7223 */ /* 0x000fca000000000d */
[----:B------:R-:W-:-:S04]  /*43c0*/  F2FP.F16.F32.PACK_AB R13, RZ, R13 ;  /* 0x0000000dff0d723e */ /* 0x000fc800000000ff */
[----:B------:R-:W-:Y:S01]  /*43d0*/  PRMT R20, R13, 0x7610, R20 ;  /* 0x000076100d147816 */ /* 0x000fe20000000014 */
[----:B------:R-:W-:-:S05]  /*43e0*/  @P3 IMAD.MOV.U32 R13, RZ, RZ, R23 ;  /* 0x000000ffff0d3224 */ /* 0x000fca00078e0017 */
[----:B------:R0:W-:Y:S01]  /*43f0*/  @P3 STG.E.U16 desc[UR12][R12.64+0xf0], R20 ;  /* 0x0000f0140c003986 */ /* 0x0001e2000c10150c */
[----:B------:R-:W-:Y:S05]  /*4400*/  @!P1 BRA `(.L_x_152) ;  /* 0x0000000000049947 */ /* 0x000fea0003800000 */
[----:B------:R3:W5:Y:S02]  /*4410*/  LDG.E.LTC128B.U16 R88, desc[UR12][R18.64+0xf2] ;  /* 0x0000f20c12587981 */ /* 0x000764000c1e1520 */
.L_x_152:
[----:B------:R-:W-:Y:S05]  /*4420*/  BSYNC B0 ;  /* 0x0000000000007941 */ /* 0x000fea0003800000 */
.L_x_151:
[----:B-----5:R-:W-:Y:S02]  /*4430*/  HADD2.F32 R2, -RZ, R88.H0_H0 ;  /* 0x20000058ff027230 */ /* 0x020fe40000004100 */
[----:B------:R-:W-:Y:S01]  /*4440*/  IMAD.X R3, RZ, RZ, R3, P0 ;  /* 0x000000ffff037224 */ /* 0x000fe200000e0603 */
[----:B------:R-:W-:Y:S01]  /*4450*/  ISETP.GT.AND P0, PT, R10, 0x40, PT ;  /* 0x000000400a00780c */ /* 0x000fe20003f04270 */
[----:B0-----:R-:W-:-:S04]  /*4460*/  IMAD.WIDE.U32 R12, R91, UR6, R4 ;  /* 0x000000065b0c7c25 */ /* 0x001fc8000f8e0004 */
[----:B------:R-:W-:Y:S01]  /*4470*/  FMUL R2, R2, R9 ;  /* 0x0000000902027220 */ /* 0x000fe20000400000 */
[----:B------:R-:W-:Y:S01]  /*4480*/  ISETP.GT.AND P3, PT, R0, RZ, P0 ;  /* 0x000000ff0000720c */ /* 0x000fe20000764270 */
[----:B-123--:R-:W-:Y:S02]  /*4490*/  IMAD R18, R3, UR6, RZ ;  /* 0x0000000603127c24 */ /* 0x00efe4000f8e02ff */
[----:B------:R-:W-:Y:S02]  /*44a0*/  FFMA R2, R151, R8, R2 ;  /* 0x0000000897027223 */ /* 0x000fe40000000002 */
[----:B------:R-:W-:-:S03]  /*44b0*/  IMAD R93, R91, UR7, R18 ;  /* 0x000000075b5d7c24 */ /* 0x000fc6000f8e0212 */
[----:B------:R-:W-:Y:S01]  /*44c0*/  F2FP.F16.F32.PACK_AB R18, RZ, R2 ;  /* 0x00000002ff12723e */ /* 0x000fe200000000ff */
[----:B------:R-:W-:Y:S01]  /*44d0*/  IMAD.IADD R3, R13, 0x1, R93 ;  /* 0x000000010d037824 */ /* 0x000fe200078e025d */
[----:B------:R-:W-:-:S03]  /*44e0*/  LEA R2, P2, R12, UR8, 0x1 ;  /* 0x000000080c027c11 */ /* 0x000fc6000f8408ff */
[----:B------:R0:W-:Y:S01]  /*44f0*/  @P1 STG.E.U16 desc[UR12][R22.64+0xf2], R18 ;  /* 0x0000f21216001986 */ /* 0x0001e2000c10150c */
        /* <DEDUP_REMOVED lines=15> */
.L_x_154:
[----:B------:R-:W-:Y:S05]  /*45f0*/  BSYNC B0 ;  /* 0x0000000000007941 */ /* 0x000fea0003800000 */
.L_x_153:
[----:B-----5:R-:W-:Y:S01]  /*4600*/  HADD2.F32 R16, -RZ, R88.H0_H0 ;  /* 0x20000058ff107230 */ /* 0x020fe20000004100 */
[----:B------:R-:W-:Y:S01]  /*4610*/  ISETP.GT.AND P1, PT, R10, 0x48, PT ;  /* 0x000000480a00780c */ /* 0x000fe20003f24270 */
[----:B------:R-:W-:Y:S01]  /*4620*/  IMAD.WIDE.U32 R14, R91, UR6, R14 ;  /* 0x000000065b0e7c25 */ /* 0x000fe2000f8e000e */
[----:B------:R-:W-:Y:S03]  /*4630*/  BSSY B0, `(.L_x_155) ;  /* 0x000000e000007945 */ /* 0x000fe60003800000 */
[----:B------:R-:W-:Y:S01]  /*4640*/  FMUL R16, R16, R9 ;  /* 0x0000000910107220 */ /* 0x000fe20000400000 */
[----:B------:R-:W-:Y:S01]  /*4650*/  @P2 IMAD.MOV.U32 R10, RZ, RZ, R12 ;  /* 0x000000ffff0a2224 */ /* 0x000fe200078e000c */
[----:B0-----:R-:W-:Y:S02]  /*4660*/  IADD3 R11, P3, R4, R14, RZ ;  /* 0x0000000e040b7210 */ /* 0x001fe40007f7e0ff */
[----:B------:R-:W-:-:S02]  /*4670*/  FFMA R16, R25, R8, R16 ;  /* 0x0000000819107223 */ /* 0x000fc40000000010 */
[----:B------:R-:W-:Y:S02]  /*4680*/  IADD3.X R14, R5, R93, R15, P3, !PT ;  /* 0x0000005d050e7210 */ /* 0x000fe40001ffe40f */
[C---:B------:R-:W-:Y:S02]  /*4690*/  LEA R4, P4, R11.reuse, UR8, 0x1 ;  /* 0x000000080b047c11 */ /* 0x040fe4000f8808ff */
[----:B------:R-:W-:Y:S02]  /*46a0*/  F2FP.F16.F32.PACK_AB R16, RZ, R16 ;  /* 0x00000010ff10723e */ /* 0x000fe400000000ff */
[----:B------:R-:W-:Y:S01]  /*46b0*/  LEA.HI.X R5, R11, UR9, R14, 0x1, P4 ;  /* 0x000000090b057c11 */ /* 0x000fe2000a0f0c0e */
[----:B------:R-:W-:Y:S01]  /*46c0*/  @P2 IMAD.MOV.U32 R11, RZ, RZ, R13 ;  /* 0x000000ffff0b2224 */ /* 0x000fe200078e000d */
[----:B------:R-:W-:-:S04]  /*46d0*/  ISETP.GT.AND P3, PT, R0, RZ, P1 ;  /* 0x000000ff0000720c */ /* 0x000fc80000f64270 */
[----:B------:R0:W-:Y:S09]  /*46e0*/  @P2 STG.E.U16 desc[UR12][R10.64+0x2], R16 ;  /* 0x000002100a002986 */ /* 0x0001f2000c10150c */
[----:B------:R-:W-:Y:S05]  /*46f0*/  @!P3 BRA `(.L_x_156) ;  /* 0x000000000004b947 */ /* 0x000fea0003800000 */
[----:B------:R2:W5:Y:S02]  /*4700*/  LDG.E.LTC128B.U16 R88, desc[UR12][R4.64] ;  /* 0x0000000c04587981 */ /* 0x000564000c1e1520 */
.L_x_156:
[----:B------:R-:W-:Y:S05]  /*4710*/  BSYNC B0 ;  /* 0x0000000000007941 */ /* 0x000fea0003800000 */
.L_x_155:
[----:B0----5:R-:W-:Y:S01]  /*4720*/  HADD2.F32 R10, -RZ, R88.H0_H0 ;  /* 0x20000058ff0a7230 */ /* 0x021fe20000004100 */
[----:B------:R-:W-:Y:S01]  /*4730*/  IADD3 R14, P4, R12, R17, RZ ;  /* 0x000000110c0e7210 */ /* 0x000fe20007f9e0ff */
[----:B------:R-:W-:Y:S01]  /*4740*/  BSSY B0, `(.L_x_157) ;  /* 0x0000009000007945 */ /* 0x000fe20003800000 */
[----:B------:R-:W-:Y:S02]  /*4750*/  ISETP.GT.AND P2, PT, R0, 0x1, P1 ;  /* 0x000000010000780c */ /* 0x000fe40000f44270 */
[----:B------:R-:W-:Y:S01]  /*4760*/  FMUL R11, R10, R9 ;  /* 0x000000090a0b7220 */ /* 0x000fe20000400000 */
[----:B------:R-:W-:-:S03]  /*4770*/  IMAD.X R15, R13, 0x1, R21, P4 ;  /* 0x000000010d0f7824 */ /* 0x000fc600020e0615 */
[----:B------:R-:W-:-:S05]  /*4780*/  FFMA R11, R26, R8, R11 ;  /* 0x000000081a0b7223 */ /* 0x000fca000000000b */
[----:B------:R-:W-:-:S05]  /*4790*/  F2FP.F16.F32.PACK_AB R11, RZ, R11 ;  /* 0x0000000bff0b723e */ /* 0x000fca00000000ff */
[----:B------:R0:W-:Y:S01]  /*47a0*/  @P3 STG.E.U16 desc[UR12][R14.64], R11 ;  /* 0x0000000b0e003986 */ /* 0x0001e2000c10150c */
[----:B------:R-:W-:Y:S05]  /*47b0*/  @!P2 BRA `(.L_x_158) ;  /* 0x000000000004a947 */ /* 0x000fea0003800000 */
[----:B------:R3:W5:Y:S02]  /*47c0*/  LDG.E.LTC128B.U16 R88, desc[UR12][R4.64+0x2] ;  /* 0x0000020c04587981 */ /* 0x000764000c1e1520 */
.L_x_158:
[----:B------:R-:W-:Y:S05]  /*47d0*/  BSYNC B0 ;  /* 0x0000000000007941 */ /* 0x000fea0003800000 */
.L_x_157:
[----:B-----5:R-:W-:Y:S01]  /*47e0*/  HADD2.F32 R10, -RZ, R88.H0_H0 ;  /* 0x20000058ff0a7230 */ /* 0x020fe20000004100 */
[----:B------:R-:W-:Y:S01]  /*47f0*/  ISETP.GT.AND P3, PT, R0, 0x8, P0 ;  /* 0x000000080000780c */ /* 0x000fe20000764270 */
[----:B0-----:R-:W-:Y:S01]  /*4800*/  @P2 IMAD.MOV.U32 R11, RZ, RZ, R15 ;  /* 0x000000ffff0b2224 */ /* 0x001fe200078e000f */
[----:B------:R-:W-:Y:S02]  /*4810*/  BSSY B0, `(.L_x_159) ;  /* 0x0000009000007945 */ /* 0x000fe40003800000 */
[----:B------:R-:W-:-:S04]  /*4820*/  FMUL R10, R10, R9 ;  /* 0x000000090a0a7220 */ /* 0x000fc80000400000 */
[----:B------:R-:W-:-:S05]  /*4830*/  FFMA R10, R27, R8, R10 ;  /* 0x000000081b0a7223 */ /* 0x000fca000000000a */
[----:B------:R-:W-:-:S04]  /*4840*/  F2FP.F16.F32.PACK_AB R10, RZ, R10 ;  /* 0x0000000aff0a723e */ /* 0x000fc800000000ff */
[----:B------:R-:W-:Y:S01]  /*4850*/  PRMT R16, R10, 0x7610, R16 ;  /* 0x000076100a107816 */ /* 0x000fe20000000010 */
[----:B------:R-:W-:-:S05]  /*4860*/  @P2 IMAD.MOV.U32 R10, RZ, RZ, R14 ;  /* 0x000000ffff0a2224 */ /* 0x000fca00078e000e */
[----:B------:R0:W-:Y:S01]  /*4870*/  @P2 STG.E.U16 desc[UR12][R10.64+0x2], R16 ;  /* 0x000002100a002986 */ /* 0x0001e2000c10150c */
[----:B------:R-:W-:Y:S05]  /*4880*/  @!P3 BRA `(.L_x_160) ;  /* 0x000000000004b947 */ /* 0x000fea0003800000 */
[----:B------:R4:W5:Y:S02]  /*4890*/  LDG.E.LTC128B.U16 R88, desc[UR12][R2.64+0x10] ;  /* 0x0000100c02587981 */ /* 0x000964000c1e1520 */
.L_x_160:
[----:B------:R-:W-:Y:S05]  /*48a0*/  BSYNC B0 ;  /* 0x0000000000007941 */ /* 0x000fea0003800000 */
.L_x_159:
[----:B0----5:R-:W-:Y:S01]  /*48b0*/  HADD2.F32 R10, -RZ, R88.H0_H0 ;  /* 0x20000058ff0a7230 */ /* 0x021fe20000004100 */
[----:B------:R-:W-:Y:S01]  /*48c0*/  ISETP.GT.AND P2, PT, R0, 0x9, P0 ;  /* 0x000000090000780c */ /* 0x000fe20000744270 */
[----:B------:R-:W-:Y:S03]  /*48d0*/  BSSY B0, `(.L_x_161) ;  /* 0x000000a000007945 */ /* 0x000fe60003800000 */
[----:B------:R-:W-:Y:S01]  /*48e0*/  FMUL R11, R10, R9 ;  /* 0x000000090a0b7220 */ /* 0x000fe20000400000 */
[----:B------:R-:W-:-:S03]  /*48f0*/  IMAD.MOV.U32 R10, RZ, RZ, R12 ;  /* 0x000000ffff0a7224 */ /* 0x000fc600078e000c */
[----:B------:R-:W-:-:S05]  /*4900*/  FFMA R11, R28, R8, R11 ;  /* 0x000000081c0b7223 */ /* 0x000fca000000000b */
[----:B------:R-:W-:-:S04]  /*4910*/  F2FP.F16.F32.PACK_AB R11, RZ, R11 ;  /* 0x0000000bff0b723e */ /* 0x000fc800000000ff */
[----:B------:R-:W-:Y:S01]  /*4920*/  PRMT R16, R11, 0x7610, R16 ;  /* 0x000076100b107816 */ /* 0x000fe20000000010 */
[----:B------:R-:W-:-:S05]  /*4930*/  IMAD.MOV.U32 R11, RZ, RZ, R13 ;  /* 0x000000ffff0b7224 */ /* 0x000fca00078e000d */
[----:B------:R0:W-:Y:S01]  /*4940*/  @P3 STG.E.U16 desc[UR12][R10.64+0x10], R16 ;  /* 0x000010100a003986 */ /* 0x0001e2000c10150c */
[----:B------:R-:W-:Y:S05]  /*4950*/  @!P2 BRA `(.L_x_162) ;  /* 0x000000000004a947 */ /* 0x000fea0003800000 */
[----:B------:R0:W5:Y:S02]  /*4960*/  LDG.E.LTC128B.U16 R88, desc[UR12][R2.64+0x12] ;  /* 0x0000120c02587981 */ /* 0x000164000c1e1520 */
.L_x_162:
[----:B------:R-:W-:Y:S05]  /*4970*/  BSYNC B0 ;  /* 0x0000000000007941 */ /* 0x000fea0003800000 */
.L_x_161:
        /* <DEDUP_REMOVED lines=9> */
.L_x_164:
[----:B------:R-:W-:Y:S05]  /*4a10*/  BSYNC B0 ;  /* 0x0000000000007941 */ /* 0x000fea0003800000 */
.L_x_163:
        /* <DEDUP_REMOVED lines=9> */
.L_x_166:
[----:B------:R-:W-:Y:S05]  /*4ab0*/  BSYNC B0 ;  /* 0x0000000000007941 */ /* 0x000fea0003800000 */
.L_x_165:
[----:B-----5:R-:W-:Y:S01]  /*4ac0*/  HADD2.F32 R12, -RZ, R88.H0_H0 ;  /* 0x20000058ff0c7230 */ /* 0x020fe20000004100 */
[----:B------:R-:W-:Y:S01]  /*4ad0*/  IADD3 R6, P4, P5, R17, R6, R19 ;  /* 0x0000000611067210 */ /* 0x000fe20007d9e013 */
[----:B------:R-:W-:Y:S01]  /*4ae0*/  BSSY B0, `(.L_x_167) ;  /* 0x0000009000007945 */ /* 0x000fe20003800000 */
[----:B------:R-:W-:Y:S02]  /*4af0*/  ISETP.GT.AND P3, PT, R0, 0x10, P0 ;  /* 0x000000100000780c */ /* 0x000fe40000764270 */
[----:B------:R-:W-:Y:S01]  /*4b00*/  FMUL R12, R12, R9 ;  /* 0x000000090c0c7220 */ /* 0x000fe20000400000 */
[----:B------:R-:W-:-:S03]  /*4b10*/  IADD3.X R7, R21, R7, R89, P4, P5 ;  /* 0x0000000715077210 */ /* 0x000fc600027ea459 */
[----:B------:R-:W-:-:S05]  /*4b20*/  FFMA R12, R31, R8, R12 ;  /* 0x000000081f0c7223 */ /* 0x000fca000000000c */
[----:B------:R-:W-:-:S05]  /*4b30*/  F2FP.F16.F32.PACK_AB R12, RZ, R12 ;  /* 0x0000000cff0c723e */ /* 0x000fca00000000ff */
[----:B------:R0:W-:Y:S01]  /*4b40*/  @P2 STG.E.U16 desc[UR12][R6.64+0x12], R12 ;  /* 0x0000120c06002986 */ /* 0x0001e2000c10150c */
[----:B------:R-:W-:Y:S05]  /*4b50*/  @!P3 BRA `(.L_x_168) ;  /* 0x000000000004b947 */ /* 0x000fea0003800000 */
[----:B------:R0:W5:Y:S02]  /*4b60*/  LDG.E.LTC128B.U16 R88, desc[UR12][R2.64+0x20] ;  /* 0x0000200c02587981 */ /* 0x000164000c1e1520 */
.L_x_168:
[----:B------:R-:W-:Y:S05]  /*4b70*/  BSYNC B0 ;  /* 0x0000000000007941 */ /* 0x000fea0003800000 */
.L_x_167:
        /* <DEDUP_REMOVED lines=9> */
.L_x_170:
[----:B------:R-:W-:Y:S05]  /*4c10*/  BSYNC B0 ;  /* 0x0000000000007941 */ /* 0x000fea0003800000 */
.L_x_169:
        /* <DEDUP_REMOVED lines=9> */
.L_x_172:
[----:B------:R-:W-:Y:S05]  /*4cb0*/  BSYNC B0 ;  /* 0x0000000000007941 */ /* 0x000fea0003800000 */
.L_x_171:
        /* <DEDUP_REMOVED lines=9> */
.L_x_174:
[----:B------:R-:W-:Y:S05]  /*4d50*/  BSYNC B0 ;  /* 0x0000000000007941 */ /* 0x000fea0003800000 */
.L_x_173:
        /* <DEDUP_REMOVED lines=9> */
.L_x_176:
[----:B------:R-:W-:Y:S05]  /*4df0*/  BSYNC B0 ;  /* 0x0000000000007941 */ /* 0x000fea0003800000 */
.L_x_175:
        /* <DEDUP_REMOVED lines=9> */
.L_x_178:
[----:B------:R-:W-:Y:S05]  /*4e90*/  BSYNC B0 ;  /* 0x0000000000007941 */ /* 0x000fea0003800000 */
.L_x_177:
        /* <DEDUP_REMOVED lines=9> */
.L_x_180:
[----:B------:R-:W-:Y:S05]  /*4f30*/  BSYNC B0 ;  /* 0x0000000000007941 */ /* 0x000fea0003800000 */
.L_x_179:
        /* <DEDUP_REMOVED lines=9> */
.L_x_182:
[----:B------:R-:W-:Y:S05]  /*4fd0*/  BSYNC B0 ;  /* 0x0000000000007941 */ /* 0x000fea0003800000 */
.L_x_181:
        /* <DEDUP_REMOVED lines=9> */
.L_x_184:
[----:B------:R-:W-:Y:S05]  /*5070*/  BSYNC B0 ;  /* 0x0000000000007941 */ /* 0x000fea0003800000 */
.L_x_183:
        /* <DEDUP_REMOVED lines=9> */
.L_x_186:
[----:B------:R-:W-:Y:S05]  /*5110*/  BSYNC B0 ;  /* 0x0000000000007941 */ /* 0x000fea0003800000 */
.L_x_185:
        /* <DEDUP_REMOVED lines=9> */
.L_x_188:
[----:B------:R-:W-:Y:S05]  /*51b0*/  BSYNC B0 ;  /* 0x0000000000007941 */ /* 0x000fea0003800000 */
.L_x_187:
        /* <DEDUP_REMOVED lines=9> */
.L_x_190:
[----:B------:R-:W-:Y:S05]  /*5250*/  BSYNC B0 ;  /* 0x0000000000007941 */ /* 0x000fea0003800000 */
.L_x_189:
        /* <DEDUP_REMOVED lines=9> */
.L_x_192:
[----:B------:R-:W-:Y:S05]  /*52f0*/  BSYNC B0 ;  /* 0x0000000000007941 */ /* 0x000fea0003800000 */
.L_x_191:
        /* <DEDUP_REMOVED lines=9> */
.L_x_194:
[----:B------:R-:W-:Y:S05]  /*5390*/  BSYNC B0 ;  /* 0x0000000000007941 */ /* 0x000fea0003800000 */
.L_x_193:
        /* <DEDUP_REMOVED lines=9> */
.L_x_196:
[----:B------:R-:W-:Y:S05]  /*5430*/  BSYNC B0 ;  /* 0x0000000000007941 */ /* 0x000fea0003800000 */
.L_x_195:
        /* <DEDUP_REMOVED lines=9> */
.L_x_198:
[----:B------:R-:W-:Y:S05]  /*54d0*/  BSYNC B0 ;  /* 0x0000000000007941 */ /* 0x000fea0003800000 */
.L_x_197:
        /* <DEDUP_REMOVED lines=9> */
.L_x_200:
[----:B------:R-:W-:Y:S05]  /*5570*/  BSYNC B0 ;  /* 0x0000000000007941 */ /* 0x000fea0003800000 */
.L_x_199:
        /* <DEDUP_REMOVED lines=9> */
.L_x_202:
[----:B------:R-:W-:Y:S05]  /*5610*/  BSYNC B0 ;  /* 0x0000000000007941 */ /* 0x000fea0003800000 */
.L_x_201:
        /* <DEDUP_REMOVED lines=9> */
.L_x_204:
[----:B------:R-:W-:Y:S05]  /*56b0*/  BSYNC B0 ;  /* 0x0000000000007941 */ /* 0x000fea0003800000 */
.L_x_203:
        /* <DEDUP_REMOVED lines=9> */
.L_x_206:
[----:B------:R-:W-:Y:S05]  /*5750*/  BSYNC B0 ;  /* 0x0000000000007941 */ /* 0x000fea0003800000 */
.L_x_205:
        /* <DEDUP_REMOVED lines=9> */
.L_x_208:
[----:B------:R-:W-:Y:S05]  /*57f0*/  BSYNC B0 ;  /* 0x0000000000007941 */ /* 0x000fea0003800000 */
.L_x_207:
        /* <DEDUP_REMOVED lines=9> */
.L_x_210:
[----:B------:R-:W-:Y:S05]  /*5890*/  BSYNC B0 ;  /* 0x0000000000007941 */ /* 0x000fea0003800000 */
.L_x_209:
        /* <DEDUP_REMOVED lines=9> */
.L_x_212:
[----:B------:R-:W-:Y:S05]  /*5930*/  BSYNC B0 ;  /* 0x0000000000007941 */ /* 0x000fea0003800000 */
.L_x_211:
        /* <DEDUP_REMOVED lines=9> */
.L_x_214:
[----:B------:R-:W-:Y:S05]  /*59d0*/  BSYNC B0 ;  /* 0x0000000000007941 */ /* 0x000fea0003800000 */
.L_x_213:
        /* <DEDUP_REMOVED lines=9> */
.L_x_216:
[----:B------:R-:W-:Y:S05]  /*5a70*/  BSYNC B0 ;  /* 0x0000000000007941 */ /* 0x000fea0003800000 */
.L_x_215:
        /* <DEDUP_REMOVED lines=9> */
.L_x_218:
[----:B------:R-:W-:Y:S05]  /*5b10*/  BSYNC B0 ;  /* 0x0000000000007941 */ /* 0x000fea0003800000 */
.L_x_217:
        /* <DEDUP_REMOVED lines=9> */
.L_x_220:
[----:B------:R-:W-:Y:S05]  /*5bb0*/  BSYNC B0 ;  /* 0x0000000000007941 */ /* 0x000fea0003800000 */
.L_x_219:
        /* <DEDUP_REMOVED lines=9> */
.L_x_222:
[----:B------:R-:W-:Y:S05]  /*5c50*/  BSYNC B0 ;  /* 0x0000000000007941 */ /* 0x000fea0003800000 */
.L_x_221:
        /* <DEDUP_REMOVED lines=9> */
.L_x_224:
[----:B------:R-:W-:Y:S05]  /*5cf0*/  BSYNC B0 ;  /* 0x0000000000007941 */ /* 0x000fea0003800000 */
.L_x_223:
        /* <DEDUP_REMOVED lines=9> */
.L_x_226:
[----:B------:R-:W-:Y:S05]  /*5d90*/  BSYNC B0 ;  /* 0x0000000000007941 */ /* 0x000fea0003800000 */
.L_x_225:
        /* <DEDUP_REMOVED lines=9> */
.L_x_228:
[----:B------:R-:W-:Y:S05]  /*5e30*/  BSYNC B0 ;  /* 0x0000000000007941 */ /* 0x000fea0003800000 */
.L_x_227:
        /* <DEDUP_REMOVED lines=9> */
.L_x_230:
[----:B------:R-:W-:Y:S05]  /*5ed0*/  BSYNC B0 ;  /* 0x0000000000007941 */ /* 0x000fea0003800000 */
.L_x_229:
        /* <DEDUP_REMOVED lines=9> */
.L_x_232:
[----:B------:R-:W-:Y:S05]  /*5f70*/  BSYNC B0 ;  /* 0x0000000000007941 */ /* 0x000fea0003800000 */
.L_x_231:
        /* <DEDUP_REMOVED lines=9> */
.L_x_234:
[----:B------:R-:W-:Y:S05]  /*6010*/  BSYNC B0 ;  /* 0x0000000000007941 */ /* 0x000fea0003800000 */
.L_x_233:
        /* <DEDUP_REMOVED lines=9> */
.L_x_236:
[----:B------:R-:W-:Y:S05]  /*60b0*/  BSYNC B0 ;  /* 0x0000000000007941 */ /* 0x000fea0003800000 */
.L_x_235:
        /* <DEDUP_REMOVED lines=9> */
.L_x_238:
[----:B------:R-:W-:Y:S05]  /*6150*/  BSYNC B0 ;  /* 0x0000000000007941 */ /* 0x000fea0003800000 */
.L_x_237:
        /* <DEDUP_REMOVED lines=9> */
.L_x_240:
[----:B------:R-:W-:Y:S05]  /*61f0*/  BSYNC B0 ;  /* 0x0000000000007941 */ /* 0x000fea0003800000 */
.L_x_239:
        /* <DEDUP_REMOVED lines=9> */
.L_x_242:
[----:B------:R-:W-:Y:S05]  /*6290*/  BSYNC B0 ;  /* 0x0000000000007941 */ /* 0x000fea0003800000 */
.L_x_241:
        /* <DEDUP_REMOVED lines=9> */
.L_x_244:
[----:B------:R-:W-:Y:S05]  /*6330*/  BSYNC B0 ;  /* 0x0000000000007941 */ /* 0x000fea0003800000 */
.L_x_243:
        /* <DEDUP_REMOVED lines=9> */
.L_x_246:
[----:B------:R-:W-:Y:S05]  /*63d0*/  BSYNC B0 ;  /* 0x0000000000007941 */ /* 0x000fea0003800000 */
.L_x_245:
        /* <DEDUP_REMOVED lines=9> */
.L_x_248:
[----:B------:R-:W-:Y:S05]  /*6470*/  BSYNC B0 ;  /* 0x0000000000007941 */ /* 0x000fea0003800000 */
.L_x_247:
        /* <DEDUP_REMOVED lines=9> */
.L_x_250:
[----:B------:R-:W-:Y:S05]  /*6510*/  BSYNC B0 ;  /* 0x0000000000007941 */ /* 0x000fea0003800000 */
.L_x_249:
        /* <DEDUP_REMOVED lines=9> */
.L_x_252:
[----:B------:R-:W-:Y:S05]  /*65b0*/  BSYNC B0 ;  /* 0x0000000000007941 */ /* 0x000fea0003800000 */
.L_x_251:
        /* <DEDUP_REMOVED lines=9> */
.L_x_254:
[----:B------:R-:W-:Y:S05]  /*6650*/  BSYNC B0 ;  /* 0x0000000000007941 */ /* 0x000fea0003800000 */
.L_x_253:
        /* <DEDUP_REMOVED lines=9> */
.L_x_256:
[----:B------:R-:W-:Y:S05]  /*66f0*/  BSYNC B0 ;  /* 0x0000000000007941 */ /* 0x000fea0003800000 */
.L_x_255:
        /* <DEDUP_REMOVED lines=9> */
.L_x_258:
[----:B------:R-:W-:Y:S05]  /*6790*/  BSYNC B0 ;  /* 0x0000000000007941 */ /* 0x000fea0003800000 */
.L_x_257:
        /* <DEDUP_REMOVED lines=9> */
.L_x_260:
[----:B------:R-:W-:Y:S05]  /*6830*/  BSYNC B0 ;  /* 0x0000000000007941 */ /* 0x000fea0003800000 */
.L_x_259:
        /* <DEDUP_REMOVED lines=9> */
.L_x_262:
[----:B------:R-:W-:Y:S05]  /*68d0*/  BSYNC B0 ;  /* 0x0000000000007941 */ /* 0x000fea0003800000 */
.L_x_261:
        /* <DEDUP_REMOVED lines=9> */
.L_x_264:
[----:B------:R-:W-:Y:S05]  /*6970*/  BSYNC B0 ;  /* 0x0000000000007941 */ /* 0x000fea0003800000 */
.L_x_263:
        /* <DEDUP_REMOVED lines=9> */
.L_x_266:
[----:B------:R-:W-:Y:S05]  /*6a10*/  BSYNC B0 ;  /* 0x0000000000007941 */ /* 0x000fea0003800000 */
.L_x_265:
        /* <DEDUP_REMOVED lines=9> */
.L_x_268:
[----:B------:R-:W-:Y:S05]  /*6ab0*/  BSYNC B0 ;  /* 0x0000000000007941 */ /* 0x000fea0003800000 */
.L_x_267:
        /* <DEDUP_REMOVED lines=9> */
.L_x_270:
[----:B------:R-:W-:Y:S05]  /*6b50*/  BSYNC B0 ;  /* 0x0000000000007941 */ /* 0x000fea0003800000 */
.L_x_269:
        /* <DEDUP_REMOVED lines=9> */
.L_x_272:
[----:B------:R-:W-:Y:S05]  /*6bf0*/  BSYNC B0 ;  /* 0x0000000000007941 */ /* 0x000fea0003800000 */
.L_x_271:
        /* <DEDUP_REMOVED lines=9> */
.L_x_274:
[----:B------:R-:W-:Y:S05]  /*6c90*/  BSYNC B0 ;  /* 0x0000000000007941 */ /* 0x000fea0003800000 */
.L_x_273:
[----:B01--45:R-:W-:Y:S01]  /*6ca0*/  HADD2.F32 R2, -RZ, R88.H0_H0 ;  /* 0x20000058ff027230 */ /* 0x033fe20000004100 */
        /* <DEDUP_REMOVED lines=8> */
.L_x_276:
[----:B------:R-:W-:Y:S05]  /*6d30*/  BSYNC B0 ;  /* 0x0000000000007941 */ /* 0x000fea0003800000 */
.L_x_275:
[----:B0----5:R-:W-:Y:S01]  /*6d40*/  HADD2.F32 R2, -RZ, R88.H0_H0 ;  /* 0x20000058ff027230 */ /* 0x021fe20000004100 */
[----:B------:R-:W-:Y:S01]  /*6d50*/  ISETP.GT.AND P1, PT, R0, 0x79, P1 ;  /* 0x000000790000780c */ /* 0x000fe20000f24270 */
[----:B------:R-:W-:Y:S03]  /*6d60*/  BSSY B0, `(.L_x_277) ;  /* 0x000000a000007945 */ /* 0x000fe60003800000 */
        /* <DEDUP_REMOVED lines=9> */
.L_x_278:
[----:B------:R-:W-:Y:S05]  /*6e00*/  BSYNC B0 ;  /* 0x0000000000007941 */ /* 0x000fea0003800000 */
.L_x_277:
[----:B-----5:R-:W-:-:S05]  /*6e10*/  HADD2.F32 R88, -RZ, R88.H0_H0 ;  /* 0x20000058ff587230 */ /* 0x020fca0000004100 */
[----:B------:R-:W-:-:S04]  /*6e20*/  FMUL R88, R88, R9 ;  /* 0x0000000958587220 */ /* 0x000fc80000400000 */
[----:B------:R-:W-:Y:S01]  /*6e30*/  FFMA R88, R87, R8, R88 ;  /* 0x0000000857587223 */ /* 0x000fe20000000058 */
[----:B------:R-:W-:Y:S06]  /*6e40*/  @!P1 EXIT ;  /* 0x000000000000994d */ /* 0x000fec0003800000 */
[----:B------:R-:W-:-:S05]  /*6e50*/  F2FP.F16.F32.PACK_AB R88, RZ, R88 ;  /* 0x00000058ff58723e */ /* 0x000fca00000000ff */
[----:B------:R-:W-:Y:S01]  /*6e60*/  STG.E.U16 desc[UR12][R6.64+0xf2], R88 ;  /* 0x0000f25806007986 */ /* 0x000fe2000c10150c */
[----:B------:R-:W-:Y:S05]  /*6e70*/  EXIT ;  /* 0x000000000000794d */ /* 0x000fea0003800000 */
.L_x_28:
[----:B------:R-:W-:Y:S01]  /*6e80*/  ULDC.64 UR4, c[0x0][0x5c8] ;  /* 0x0001720000047ab9 */ /* 0x000fe20000000a00 */
[-C--:B------:R-:W-:Y:S01]  /*6e90*/  FMUL R88, R88, R8.reuse ;  /* 0x0000000858587220 */ /* 0x080fe20000400000 */
[----:B------:R-:W-:Y:S01]  /*6ea0*/  LEA R2, P1, R14, UR4, 0x1 ;  /* 0x000000040e027c11 */ /* 0x000fe2000f8208ff */
[----:B------:R-:W-:Y:S01]  /*6eb0*/  IMAD.SHL.U32 R9, R21, 0x2, RZ ;  /* 0x0000000215097824 */ /* 0x000fe200078e00ff */
[----:B------:R-:W-:Y:S01]  /*6ec0*/  ISETP.GT.AND P3, PT, R10, 0x8, PT ;  /* 0x000000080a00780c */ /* 0x000fe20003f64270 */
[-C--:B------:R-:W-:Y:S01]  /*6ed0*/  FMUL R89, R89, R8.reuse ;  /* 0x0000000859597220 */ /* 0x080fe20000400000 */
[----:B------:R-:W-:Y:S01]  /*6ee0*/  LEA.HI.X R3, R14, UR5, R19, 0x1, P1 ;  /* 0x000000050e037c11 */ /* 0x000fe200088f0c13 */
[----:B------:R-:W-:Y:S01]  /*6ef0*/  FMUL R90, R90, R8 ;  /* 0x000000085a5a7220 */ /* 0x000fe20000400000 */
[----:B------:R-:W-:Y:S01]  /*6f00*/  F2FP.F16.F32.PACK_AB R88, RZ, R88 ;  /* 0x00000058ff58723e */ /* 0x000fe200000000ff */
[-C--:B------:R-:W-:Y:S01]  /*6f10*/  FMUL R91, R91, R8.reuse ;  /* 0x000000085b5b7220 */ /* 0x080fe20000400000 */
[----:B------:R-:W-:Y:S01]  /*6f20*/  ISETP.GT.AND P4, PT, R0, 0x1, P2 ;  /* 0x000000010000780c */ /* 0x000fe20001784270 */
[-C--:B------:R-:W-:Y:S01]  /*6f30*/  FMUL R92, R92, R8.reuse ;  /* 0x000000085c5c7220 */ /* 0x080fe20000400000 */
[----:B------:R-:W-:Y:S01]  /*6f40*/  ISETP.GT.AND P1, PT, R0, RZ, P3 ;  /* 0x000000ff0000720c */ /* 0x000fe20001f24270 */
[----:B------:R-:W-:Y:S01]  /*6f50*/  @P0 STG.E.U16 desc[UR12][R2.64], R88 ;  /* 0x0000005802000986 */ /* 0x000fe2000c10150c */
[----:B------:R-:W-:Y:S01]  /*6f60*/  SHF.L.U64.HI R7, R21, 0x1, R20 ;  /* 0x0000000115077819 */ /* 0x000fe20000010214 */
[----:B------:R-:W-:Y:S01]  /*6f70*/  FMUL R93, R93, R8 ;  /* 0x000000085d5d7220 */ /* 0x000fe20000400000 */
[----:B------:R-:W-:Y:S01]  /*6f80*/  IADD3 R4, P0, R9, R2, RZ ;  /* 0x0000000209047210 */ /* 0x000fe20007f1e0ff */
[-C--:B------:R-:W-:Y:S01]  /*6f90*/  FMUL R94, R94, R8.reuse ;  /* 0x000000085e5e7220 */ /* 0x080fe20000400000 */
[----:B------:R-:W-:Y:S01]  /*6fa0*/  F2FP.F16.F32.PACK_AB R89, RZ, R89 ;  /* 0x00000059ff59723e */ /* 0x000fe200000000ff */
[----:B------:R-:W-:Y:S01]  /*6fb0*/  FMUL R95, R95, R8 ;  /* 0x000000085f5f7220 */ /* 0x000fe20000400000 */
[----:B------:R-:W-:Y:S01]  /*6fc0*/  F2FP.F16.F32.PACK_AB R90, RZ, R90 ;  /* 0x0000005aff5a723e */ /* 0x000fe200000000ff */
[----:B------:R-:W-:Y:S01]  /*6fd0*/  IMAD.X R5, R7, 0x1, R3, P0 ;  /* 0x0000000107057824 */ /* 0x000fe200000e0603 */
[C---:B------:R-:W-:Y:S01]  /*6fe0*/  ISETP.GT.AND P5, PT, R0.reuse, 0x8, P2 ;  /* 0x000000080000780c */ /* 0x040fe200017a4270 */
[----:B------:R-:W-:Y:S01]  /*6ff0*/  @P4 STG.E.U16 desc[UR12][R2.64+0x2], R89 ;  /* 0x0000025902004986 */ /* 0x000fe2000c10150c */
[----:B------:R-:W-:Y:S01]  /*7000*/  ISETP.GT.AND P4, PT, R0, 0x1, P3 ;  /* 0x000000010000780c */ /* 0x000fe20001f84270 */
[-C--:B------:R-:W-:Y:S01]  /*7010*/  FMUL R96, R96, R8.reuse ;  /* 0x0000000860607220 */ /* 0x080fe20000400000 */
[----:B------:R-:W-:Y:S01]  /*7020*/  F2FP.F16.F32.PACK_AB R91, RZ, R91 ;  /* 0x0000005bff5b723e */ /* 0x000fe200000000ff */
[----:B------:R-:W-:Y:S01]  /*7030*/  @P1 STG.E.U16 desc[UR12][R4.64], R90 ;  /* 0x0000005a04001986 */ /* 0x000fe2000c10150c */
[----:B------:R-:W-:Y:S01]  /*7040*/  ISETP.GT.AND P1, PT, R0, 0x9, P2 ;  /* 0x000000090000780c */ /* 0x000fe20001724270 */
[----:B------:R-:W-:Y:S01]  /*7050*/  FMUL R97, R97, R8 ;  /* 0x0000000861617220 */ /* 0x000fe20000400000 */
[----:B------:R-:W-:Y:S01]  /*7060*/  F2FP.F16.F32.PACK_AB R92, RZ, R92 ;  /* 0x0000005cff5c723e */ /* 0x000fe200000000ff */
[-C--:B------:R-:W-:Y:S01]  /*7070*/  FMUL R98, R98, R8.reuse ;  /* 0x0000000862627220 */ /* 0x080fe20000400000 */
[----:B------:R-:W-:Y:S01]  /*7080*/  F2FP.F16.F32.PACK_AB R93, RZ, R93 ;  /* 0x0000005dff5d723e */ /* 0x000fe200000000ff */
[-C--:B------:R-:W-:Y:S01]  /*7090*/  FMUL R99, R99, R8.reuse ;  /* 0x0000000863637220 */ /* 0x080fe20000400000 */
[----:B------:R-:W-:Y:S01]  /*70a0*/  ISETP.GT.AND P0, PT, R0, 0x8, P3 ;  /* 0x000000080000780c */ /* 0x000fe20001f04270 */
[----:B------:R-:W-:Y:S01]  /*70b0*/  FMUL R100, R100, R8 ;  /* 0x0000000864647220 */ /* 0x000fe20000400000 */
[----:B------:R-:W-:Y:S01]  /*70c0*/  F2FP.F16.F32.PACK_AB R94, RZ, R94 ;  /* 0x0000005eff5e723e */ /* 0x000fe200000000ff */
[----:B------:R-:W-:Y:S01]  /*70d0*/  @P4 STG.E.U16 desc[UR12][R4.64+0x2], R91 ;  /* 0x0000025b04004986 */ /* 0x000fe2000c10150c */
[----:B------:R-:W-:Y:S01]  /*70e0*/  F2FP.F16.F32.PACK_AB R95, RZ, R95 ;  /* 0x0000005fff5f723e */ /* 0x000fe200000000ff */
[-C--:B------:R-:W-:Y:S01]  /*70f0*/  FMUL R101, R101, R8.reuse ;  /* 0x0000000865657220 */ /* 0x080fe20000400000 */
[C---:B------:R-:W-:Y:S01]  /*7100*/  ISETP.GT.AND P4, PT, R0.reuse, 0x10, P2 ;  /* 0x000000100000780c */ /* 0x040fe20001784270 */
[----:B------:R-:W-:Y:S01]  /*7110*/  @P5 STG.E.U16 desc[UR12][R2.64+0x10], R92 ;  /* 0x0000105c02005986 */ /* 0x000fe2000c10150c */
[----:B------:R-:W-:Y:S01]  /*7120*/  ISETP.GT.AND P5, PT, R0, 0x10, P3 ;  /* 0x000000100000780c */ /* 0x000fe20001fa4270 */
[----:B------:R-:W-:Y:S01]  /*7130*/  FMUL R102, R102, R8 ;  /* 0x0000000866667220 */ /* 0x000fe20000400000 */
[----:B------:R-:W-:Y:S01]  /*7140*/  F2FP.F16.F32.PACK_AB R96, RZ, R96 ;  /* 0x00000060ff60723e */ /* 0x000fe200000000ff */
[----:B------:R-:W-:Y:S01]  /*7150*/  @P1 STG.E.U16 desc[UR12][R2.64+0x12], R93 ;  /* 0x0000125d02001986 */ /* 0x000fe2000c10150c */
[C---:B------:R-:W-:Y:S01]  /*7160*/  ISETP.GT.AND P1, PT, R0.reuse, 0x9, P3 ;  /* 0x000000090000780c */ /* 0x040fe20001f24270 */
        /* <DEDUP_REMOVED lines=8> */
[----:B------:R-:W-:Y:S01]  /*71f0*/  FMUL R106, R106, R8 ;  /* 0x000000086a6a7220 */ /* 0x000fe20000400000 */
[----:B------:R-:W-:Y:S01]  /*7200*/  F2FP.F16.F32.PACK_AB R100, RZ, R100 ;  /* 0x00000064ff64723e */ /* 0x000fe200000000ff */
[-C--:B------:R-:W-:Y:S01]  /*7210*/  FMUL R107, R107, R8.reuse ;  /* 0x000000086b6b7220 */ /* 0x080fe20000400000 */
[----:B------:R-:W-:Y:S01]  /*7220*/  F2FP.F16.F32.PACK_AB R101, RZ, R101 ;  /* 0x00000065ff65723e */ /* 0x000fe200000000ff */
        /* <DEDUP_REMOVED lines=21> */
[----:B------:R-:W-:Y:S01]  /*7380*/  ISETP.GT.AND P4, PT, R0, 0x21, P2 ;  /* 0x000000210000780c */ /* 0x000fe20001784270 */
[-C--:B------:R-:W-:Y:S01]  /*7390*/  FMUL R113, R113, R8.reuse ;  /* 0x0000000871717220 */ /* 0x080fe20000400000 */
[----:B------:R-:W-:Y:S01]  /*73a0*/  F2FP.F16.F32.PACK_AB R107, RZ, R107 ;  /* 0x0000006bff6b723e */ /* 0x000fe200000000ff */
        /* <DEDUP_REMOVED lines=102> */
[-C--:B------:R-:W-:Y:S01]  /*7a10*/  FMUL R144, R144, R8.reuse ;  /* 0x0000000890907220 */ /* 0x080fe20000400000 */
[----:B------:R-:W-:Y:S01]  /*7a20*/  ISETP.GT.AND P6, PT, R0, 0x68, P3 ;  /* 0x000000680000780c */ /* 0x000fe20001fc4270 */
[----:B------:R-:W-:Y:S01]  /*7a30*/  FMUL R145, R145, R8 ;  /* 0x0000000891917220 */ /* 0x000fe20000400000 */
[----:B------:R-:W-:Y:S01]  /*7a40*/  F2FP.F16.F32.PACK_AB R138, RZ, R138 ;  /* 0x0000008aff8a723e */ /* 0x000fe200000000ff */
[-C--:B------:R-:W-:Y:S01]  /*7a50*/  FMUL R146, R146, R8.reuse ;  /* 0x0000000892927220 */ /* 0x080fe20000400000 */
[----:B------:R-:W-:Y:S01]  /*7a60*/  F2FP.F16.F32.PACK_AB R139, RZ, R139 ;  /* 0x0000008bff8b723e */ /* 0x000fe200000000ff */
[----:B------:R-:W-:Y:S01]  /*7a70*/  @P1 STG.E.U16 desc[UR12][R4.64+0x80], R122 ;  /* 0x0000807a04001986 */ /* 0x000fe2000c10150c */
[C---:B------:R-:W-:Y:S01]  /*7a80*/  ISETP.GT.AND P1, PT, R0.reuse, 0x48, P3 ;  /* 0x000000480000780c */ /* 0x040fe20001f24270 */
[----:B------:R-:W-:Y:S01]  /*7a90*/  FMUL R147, R147, R8 ;  /* 0x0000000893937220 */ /* 0x000fe20000400000 */
[----:B------:R-:W-:Y:S01]  /*7aa0*/  F2FP.F16.F32.PACK_AB R140, RZ, R140 ;  /* 0x0000008cff8c723e */ /* 0x000fe200000000ff */
[----:B------:R-:W-:Y:S01]  /*7ab0*/  @P4 STG.E.U16 desc[UR12][R4.64+0x82], R123 ;  /* 0x0000827b04004986 */ /* 0x000fe2000c10150c */
[----:B------:R-:W-:Y:S01]  /*7ac0*/  ISETP.GT.AND P4, PT, R0, 0x49, P3 ;  /* 0x000000490000780c */ /* 0x000fe20001f84270 */
[----:B------:R-:W-:Y:S01]  /*7ad0*/  FMUL R148, R148, R8 ;  /* 0x0000000894947220 */ /* 0x000fe20000400000 */
[----:B------:R-:W-:Y:S01]  /*7ae0*/  F2FP.F16.F32.PACK_AB R141, RZ, R141 ;  /* 0x0000008dff8d723e */ /* 0x000fe200000000ff */
[----:B------:R-:W-:Y:S01]  /*7af0*/  @P0 STG.E.U16 desc[UR12][R2.64+0x90], R124 ;  /* 0x0000907c02000986 */ /* 0x000fe2000c10150c */
[----:B------:R-:W-:Y:S01]  /*7b00*/  ISETP.GT.AND P0, PT, R0, 0x50, P3 ;  /* 0x000000500000780c */ /* 0x000fe20001f04270 */
[----:B------:R-:W-:Y:S01]  /*7b10*/  IMAD.SHL.U32 R15, R16, 0x2, RZ ;  /* 0x00000002100f7824 */ /* 0x000fe200078e00ff */
        /* <DEDUP_REMOVED lines=26> */
[----:B------:R-:W-:Y:S01]  /*7cc0*/  SHF.L.U64.HI R13, R16, 0x1, R11 ;  /* 0x00000001100d7819 */ /* 0x000fe2000001020b */
[-C--:B------:R-:W-:Y:S01]  /*7cd0*/  FMUL R28, R28, R8.reuse ;  /* 0x000000081c1c7220 */ /* 0x080fe20000400000 */
[----:B------:R-:W-:Y:S01]  /*7ce0*/  F2FP.F16.F32.PACK_AB R149, RZ, R149 ;  /* 0x00000095ff95723e */ /* 0x000fe200000000ff */
        /* <DEDUP_REMOVED lines=31> */
[----:B------:R-:W-:Y:S01]  /*7ee0*/  ISETP.GT.AND P5, PT, R0, 0x69, P2 ;  /* 0x000000690000780c */ /* 0x000fe200017a4270 */
[-C--:B------:R-:W-:Y:S01]  /*7ef0*/  FMUL R38, R38, R8.reuse ;  /* 0x0000000826267220 */ /* 0x080fe20000400000 */
[----:B------:R-:W-:Y:S01]  /*7f00*/  F2FP.F16.F32.PACK_AB R31, RZ, R31 ;  /* 0x0000001fff1f723e */ /* 0x000fe200000000ff */
[----:B------:R-:W-:Y:S01]  /*7f10*/  @P1 STG.E.U16 desc[UR12][R4.64+0xc0], R138 ;  /* 0x0000c08a04001986 */ /* 0x000fe2000c10150c */
[C---:B------:R-:W-:Y:S01]  /*7f20*/  ISETP.GT.AND P1, PT, R10.reuse, 0x40, PT ;  /* 0x000000400a00780c */ /* 0x040fe20003f24270 */
[----:B------:R-:W-:Y:S01]  /*7f30*/  FMUL R39, R39, R8 ;  /* 0x0000000827277220 */ /* 0x000fe20000400000 */
[----:B------:R-:W-:Y:S01]  /*7f40*/  F2FP.F16.F32.PACK_AB R32, RZ, R32 ;  /* 0x00000020ff20723e */ /* 0x000fe200000000ff */
[----:B------:R-:W-:Y:S01]  /*7f50*/  @P0 STG.E.U16 desc[UR12][R4.64+0xc2], R139 ;  /* 0x0000c28b04000986 */ /* 0x000fe2000c10150c */
[----:B------:R-:W-:Y:S01]  /*7f60*/  ISETP.GT.AND P0, PT, R10, 0x48, PT ;  /* 0x000000480a00780c */ /* 0x000fe20003f04270 */
        /* <DEDUP_REMOVED lines=17> */
[C---:B------:R-:W-:Y:S01]  /*8080*/  ISETP.GT.AND P4, PT, R0.reuse, 0x78, P2 ;  /* 0x000000780000780c */ /* 0x040fe20001784270 */
[-C--:B------:R-:W-:Y:S01]  /*8090*/  FMUL R45, R45, R8.reuse ;  /* 0x000000082d2d7220 */ /* 0x080fe20000400000 */
[C---:B------:R-:W-:Y:S01]  /*80a0*/  ISETP.GT.AND P2, PT, R0.reuse, 0x79, P2 ;  /* 0x000000790000780c */ /* 0x040fe20001744270 */
        /* <DEDUP_REMOVED lines=15> */
[----:B------:R-:W-:Y:S01]  /*81a0*/  IADD3 R10, P5, R15, R2, RZ ;  /* 0x000000020f0a7210 */ /* 0x000fe20007fbe0ff */
[----:B------:R-:W-:Y:S01]  /*81b0*/  FMUL R51, R51, R8 ;  /* 0x0000000833337220 */ /* 0x000fe20000400000 */
[----:B------:R-:W-:Y:S01]  /*81c0*/  F2FP.F16.F32.PACK_AB R43, RZ, R43 ;  /* 0x0000002bff2b723e */ /* 0x000fe200000000ff */
[----:B------:R-:W-:Y:S01]  /*81d0*/  @P6 STG.E.U16 desc[UR12][R4.64+0xe2], R147 ;  /* 0x0000e29304006986 */ /* 0x000fe2000c10150c */
[----:B------:R-:W-:Y:S01]  /*81e0*/  F2FP.F16.F32.PACK_AB R44, RZ, R44 ;  /* 0x0000002cff2c723e */ /* 0x000fe200000000ff */
[----:B------:R-:W-:Y:S01]  /*81f0*/  IMAD.X R11, R13, 0x1, R3, P5 ;  /* 0x000000010d0b7824 */ /* 0x000fe200028e0603 */
[----:B------:R-:W-:Y:S01]  /*8200*/  IADD3 R12, P5, P6, R9, R2, R15 ;  /* 0x00000002090c7210 */ /* 0x000fe20007ebe00f */
[----:B------:R-:W-:Y:S01]  /*8210*/  @P4 STG.E.U16 desc[UR12][R2.64+0xf0], R148 ;  /* 0x0000f09402004986 */ /* 0x000fe2000c10150c */
[----:B------:R-:W-:Y:S01]  /*8220*/  ISETP.GT.AND P4, PT, R0, 0x78, P3 ;  /* 0x000000780000780c */ /* 0x000fe20001f84270 */
[-C--:B------:R-:W-:Y:S01]  /*8230*/  FMUL R52, R52, R8.reuse ;  /* 0x0000000834347220 */ /* 0x080fe20000400000 */
[C---:B------:R-:W-:Y:S01]  /*8240*/  ISETP.GT.AND P3, PT, R0.reuse, 0x79, P3 ;  /* 0x000000790000780c */ /* 0x040fe20001f64270 */
[----:B------:R0:W-:Y:S01]  /*8250*/  @P2 STG.E.U16 desc[UR12][R2.64+0xf2], R149 ;  /* 0x0000f29502002986 */ /* 0x0001e2000c10150c */
[----:B------:R-:W-:Y:S01]  /*8260*/  IADD3.X R13, R7, R3, R13, P5, P6 ;  /* 0x00000003070d7210 */ /* 0x000fe20002fec40d */
[-C--:B------:R-:W-:Y:S01]  /*8270*/  FMUL R53, R53, R8.reuse ;  /* 0x0000000835357220 */ /* 0x080fe20000400000 */
[----:B------:R-:W-:Y:S01]  /*8280*/  ISETP.GT.AND P5, PT, R0, 0x1, P1 ;  /* 0x000000010000780c */ /* 0x000fe20000fa4270 */
[-C--:B------:R-:W-:Y:S01]  /*8290*/  FMUL R54, R54, R8.reuse ;  /* 0x0000000836367220 */ /* 0x080fe20000400000 */
[----:B------:R-:W-:Y:S01]  /*82a0*/  ISETP.GT.AND P2, PT, R0, RZ, P0 ;  /* 0x000000ff0000720c */ /* 0x000fe20000744270 */
[-C--:B------:R-:W-:Y:S01]  /*82b0*/  FMUL R55, R55, R8.reuse ;  /* 0x0000000837377220 */ /* 0x080fe20000400000 */
[----:B------:R-:W-:Y:S01]  /*82c0*/  F2FP.F16.F32.PACK_AB R45, RZ, R45 ;  /* 0x0000002dff2d723e */ /* 0x000fe200000000ff */
[----:B------:R-:W-:Y:S01]  /*82d0*/  FMUL R56, R56, R8 ;  /* 0x0000000838387220 */ /* 0x000fe20000400000 */
[----:B------:R-:W-:Y:S01]  /*82e0*/  F2FP.F16.F32.PACK_AB R46, RZ, R46 ;  /* 0x0000002eff2e723e */ /* 0x000fe200000000ff */
[----:B------:R-:W-:Y:S01]  /*82f0*/  FMUL R57, R57, R8 ;  /* 0x0000000839397220 */ /* 0x000fe20000400000 */
[----:B------:R-:W-:Y:S01]  /*8300*/  F2FP.F16.F32.PACK_AB R47, RZ, R47 ;  /* 0x0000002fff2f723e */ /* 0x000fe200000000ff */
[----:B0-----:R-:W-:Y:S01]  /*8310*/  @P4 IMAD.MOV.U32 R2, RZ, RZ, R4 ;  /* 0x000000ffff024224 */ /* 0x001fe200078e0004 */
[----:B------:R-:W-:Y:S01]  /*8320*/  F2FP.F16.F32.PACK_AB R48, RZ, R48 ;  /* 0x00000030ff30723e */ /* 0x000fe200000000ff */
[----:B------:R-:W-:Y:S01]  /*8330*/  @P4 IMAD.MOV.U32 R3, RZ, RZ, R5 ;  /* 0x000000ffff034224 */ /* 0x000fe200078e0005 */
[----:B------:R-:W-:Y:S01]  /*8340*/  F2FP.F16.F32.PACK_AB R49, RZ, R49 ;  /* 0x00000031ff31723e */ /* 0x000fe200000000ff */
[----:B------:R-:W-:Y:S01]  /*8350*/  FMUL R58, R58, R8 ;  /* 0x000000083a3a7220 */ /* 0x000fe20000400000 */
[----:B------:R-:W-:Y:S01]  /*8360*/  F2FP.F16.F32.PACK_AB R50, RZ, R50 ;  /* 0x00000032ff32723e */ /* 0x000fe200000000ff */
[-C--:B------:R-:W-:Y:S01]  /*8370*/  FMUL R59, R59, R8.reuse ;  /* 0x000000083b3b7220 */ /* 0x080fe20000400000 */
[----:B------:R0:W-:Y:S01]  /*8380*/  @P4 STG.E.U16 desc[UR12][R2.64+0xf0], R150 ;  /* 0x0000f09602004986 */ /* 0x0001e2000c10150c */
[----:B------:R-:W-:Y:S01]  /*8390*/  ISETP.GT.AND P4, PT, R0, RZ, P1 ;  /* 0x000000ff0000720c */ /* 0x000fe20000f84270 */
[-C--:B------:R-:W-:Y:S01]  /*83a0*/  FMUL R60, R60, R8.reuse ;  /* 0x000000083c3c7220 */ /* 0x080fe20000400000 */
[----:B------:R-:W-:Y:S01]  /*83b0*/  F2FP.F16.F32.PACK_AB R51, RZ, R51 ;  /* 0x00000033ff33723e */ /* 0x000fe200000000ff */
[----:B------:R-:W-:Y:S01]  /*83c0*/  @P3 STG.E.U16 desc[UR12][R4.64+0xf2], R151 ;  /* 0x0000f29704003986 */ /* 0x000fe2000c10150c */
[----:B------:R-:W-:Y:S01]  /*83d0*/  IADD3 R6, P3, R10, R9, RZ ;  /* 0x000000090a067210 */ /* 0x000fe20007f7e0ff */
[----:B------:R-:W-:Y:S01]  /*83e0*/  FMUL R61, R61, R8 ;  /* 0x000000083d3d7220 */ /* 0x000fe20000400000 */
[----:B------:R-:W-:Y:S01]  /*83f0*/  F2FP.F16.F32.PACK_AB R52, RZ, R52 ;  /* 0x00000034ff34723e */ /* 0x000fe200000000ff */
[----:B------:R-:W-:Y:S01]  /*8400*/  @P5 STG.E.U16 desc[UR12][R10.64+0x2], R25 ;  /* 0x000002190a005986 */ /* 0x000fe2000c10150c */
[C---:B------:R-:W-:Y:S01]  /*8410*/  ISETP.GT.AND P5, PT, R0.reuse, 0x9, P1 ;  /* 0x000000090000780c */ /* 0x040fe20000fa4270 */
[----:B------:R-:W-:Y:S01]  /*8420*/  IMAD.X R7, R11, 0x1, R7, P3 ;  /* 0x000000010b077824 */ /* 0x000fe200018e0607 */
        /* <DEDUP_REMOVED lines=13> */
[----:B0-----:R-:W-:Y:S01]  /*8500*/  @P3 IMAD.MOV.U32 R2, RZ, RZ, R6 ;  /* 0x000000ffff023224 */ /* 0x001fe200078e0006 */
[----:B------:R-:W-:Y:S01]  /*8510*/  F2FP.F16.F32.PACK_AB R57, RZ, R57 ;  /* 0x00000039ff39723e */ /* 0x000fe200000000ff */
[----:B------:R-:W-:Y:S01]  /*8520*/  @P3 IMAD.MOV.U32 R3, RZ, RZ, R7 ;  /* 0x000000ffff033224 */ /* 0x000fe200078e0007 */
[----:B------:R-:W-:Y:S01]  /*8530*/  F2FP.F16.F32.PACK_AB R58, RZ, R58 ;  /* 0x0000003aff3a723e */ /* 0x000fe200000000ff */
[-C--:B------:R-:W-:Y:S01]  /*8540*/  FMUL R66, R66, R8.reuse ;  /* 0x0000000842427220 */ /* 0x080fe20000400000 */
[----:B------:R-:W-:Y:S01]  /*8550*/  F2FP.F16.F32.PACK_AB R59, RZ, R59 ;  /* 0x0000003bff3b723e */ /* 0x000fe200000000ff */
[-C--:B------:R-:W-:Y:S01]  /*8560*/  FMUL R67, R67, R8.reuse ;  /* 0x0000000843437220 */ /* 0x080fe20000400000 */
[----:B------:R0:W-:Y:S01]  /*8570*/  @P3 STG.E.U16 desc[UR12][R2.64+0x2], R27 ;  /* 0x0000021b02003986 */ /* 0x0001e2000c10150c */
        /* <DEDUP_REMOVED lines=21> */
[----:B------:R-:W-:Y:S01]  /*86d0*/  FMUL R73, R73, R8 ;  /* 0x0000000849497220 */ /* 0x000fe20000400000 */
[----:B------:R-:W-:Y:S01]  /*86e0*/  F2FP.F16.F32.PACK_AB R65, RZ, R65 ;  /* 0x00000041ff41723e */ /* 0x000fe200000000ff */
[----:B------:R-:W-:Y:S01]  /*86f0*/  @P5 STG.E.U16 desc[UR12][R10.64+0x22], R33 ;  /* 0x000022210a005986 */ /* 0x000fe2000c10150c */
[----:B------:R-:W-:Y:S01]  /*8700*/  ISETP.GT.AND P5, PT, R0, 0x19, P1 ;  /* 0x000000190000780c */ /* 0x000fe20000fa4270 */
[--C-:B0-----:R-:W-:Y:S01]  /*8710*/  @P2 IMAD.MOV.U32 R2, RZ, RZ, R12.reuse ;  /* 0x000000ffff022224 */ /* 0x101fe200078e000c */
[----:B------:R-:W-:Y:S01]  /*8720*/  F2FP.F16.F32.PACK_AB R66, RZ, R66 ;  /* 0x00000042ff42723e */ /* 0x000fe200000000ff */
[--C-:B------:R-:W-:Y:S01]  /*8730*/  @P2 IMAD.MOV.U32 R3, RZ, RZ, R13.reuse ;  /* 0x000000ffff032224 */ /* 0x100fe200078e000d */
[----:B------:R-:W-:Y:S01]  /*8740*/  F2FP.F16.F32.PACK_AB R67, RZ, R67 ;  /* 0x00000043ff43723e */ /* 0x000fe200000000ff */
[----:B------:R-:W-:Y:S01]  /*8750*/  FMUL R74, R74, R8 ;  /* 0x000000084a4a7220 */ /* 0x000fe20000400000 */
[----:B------:R-:W-:Y:S01]  /*8760*/  F2FP.F16.F32.PACK_AB R68, RZ, R68 ;  /* 0x00000044ff44723e */ /* 0x000fe200000000ff */
[-C--:B------:R-:W-:Y:S01]  /*8770*/  FMUL R75, R75, R8.reuse ;  /* 0x000000084b4b7220 */ /* 0x080fe20000400000 */
[----:B------:R0:W-:Y:S01]  /*8780*/  @P2 STG.E.U16 desc[UR12][R2.64+0x20], R34 ;  /* 0x0000202202002986 */ /* 0x0001e2000c10150c */
        /* <DEDUP_REMOVED lines=9> */
[----:B------:R-:W-:Y:S01]  /*8820*/  FMUL R80, R80, R8 ;  /* 0x0000000850507220 */ /* 0x000fe20000400000 */
[----:B------:R-:W-:Y:S01]  /*8830*/  F2FP.F16.F32.PACK_AB R73, RZ, R73 ;  /* 0x00000049ff49723e */ /* 0x000fe200000000ff */
[--C-:B0-----:R-:W-:Y:S01]  /*8840*/  @P3 IMAD.MOV.U32 R2, RZ, RZ, R12.reuse ;  /* 0x000000ffff023224 */ /* 0x101fe200078e000c */
[----:B------:R-:W-:Y:S01]  /*8850*/  F2FP.F16.F32.PACK_AB R74, RZ, R74 ;  /* 0x0000004aff4a723e */ /* 0x000fe200000000ff */
[--C-:B------:R-:W-:Y:S01]  /*8860*/  @P3 IMAD.MOV.U32 R3, RZ, RZ, R13.reuse ;  /* 0x000000ffff033224 */ /* 0x100fe200078e000d */
[----:B------:R-:W-:Y:S01]  /*8870*/  ISETP.GT.AND P6, PT, R0, 0x68, P0 ;  /* 0x000000680000780c */ /* 0x000fe200007c4270 */
[-C--:B------:R-:W-:Y:S01]  /*8880*/  FMUL R81, R81, R8.reuse ;  /* 0x0000000851517220 */ /* 0x080fe20000400000 */
[----:B------:R-:W-:Y:S01]  /*8890*/  F2FP.F16.F32.PACK_AB R75, RZ, R75 ;  /* 0x0000004bff4b723e */ /* 0x000fe200000000ff */
[-C--:B------:R-:W-:Y:S01]  /*88a0*/  FMUL R82, R82, R8.reuse ;  /* 0x0000000852527220 */ /* 0x080fe20000400000 */
[----:B------:R0:W-:Y:S01]  /*88b0*/  @P3 STG.E.U16 desc[UR12][R2.64+0x22], R35 ;  /* 0x0000222302003986 */ /* 0x0001e2000c10150c */
        /* <DEDUP_REMOVED lines=17> */
[----:B------:R-:W-:Y:S01]  /*89d0*/  FMUL R8, R87, R8 ;  /* 0x0000000857087220 */ /* 0x000fe20000400000 */
[----:B------:R0:W-:Y:S01]  /*89e0*/  @P2 STG.E.U16 desc[UR12][R2.64+0x30], R38 ;  /* 0x0000302602002986 */ /* 0x0001e2000c10150c */
[----:B------:R-:W-:-:S02]  /*89f0*/  ISETP.GT.AND P2, PT, R0, 0x20, P0 ;  /* 0x000000200000780c */ /* 0x000fc40000744270 */
[----:B------:R-:W-:Y:S02]  /*8a00*/  F2FP.F16.F32.PACK_AB R82, RZ, R82 ;  /* 0x00000052ff52723e */ /* 0x000fe400000000ff */
[----:B------:R-:W-:Y:S02]  /*8a10*/  F2FP.F16.F32.PACK_AB R83, RZ, R83 ;  /* 0x00000053ff53723e */ /* 0x000fe400000000ff */
[----:B------:R-:W-:Y:S02]  /*8a20*/  F2FP.F16.F32.PACK_AB R84, RZ, R84 ;  /* 0x00000054ff54723e */ /* 0x000fe400000000ff */
[----:B------:R-:W-:Y:S02]  /*8a30*/  F2FP.F16.F32.PACK_AB R85, RZ, R85 ;  /* 0x00000055ff55723e */ /* 0x000fe400000000ff */
[----:B------:R-:W-:Y:S01]  /*8a40*/  F2FP.F16.F32.PACK_AB R86, RZ, R86 ;  /* 0x00000056ff56723e */ /* 0x000fe200000000ff */
[----:B0-----:R-:W-:Y:S02]  /*8a50*/  @P3 IMAD.MOV.U32 R2, RZ, RZ, R12 ;  /* 0x000000ffff023224 */ /* 0x001fe400078e000c */
[----:B------:R-:W-:-:S05]  /*8a60*/  @P3 IMAD.MOV.U32 R3, RZ, RZ, R13 ;  /* 0x000000ffff033224 */ /* 0x000fca00078e000d */
[----:B------:R0:W-:Y:S01]  /*8a70*/  @P3 STG.E.U16 desc[UR12][R2.64+0x32], R39 ;  /* 0x0000322702003986 */ /* 0x0001e2000c10150c */
[----:B------:R-:W-:-:S03]  /*8a80*/  ISETP.GT.AND P3, PT, R0, 0x21, P0 ;  /* 0x000000210000780c */ /* 0x000fc60000764270 */
[----:B------:R-:W-:Y:S01]  /*8a90*/  @P4 STG.E.U16 desc[UR12][R10.64+0x40], R40 ;  /* 0x000040280a004986 */ /* 0x000fe2000c10150c */
[----:B------:R-:W-:-:S03]  /*8aa0*/  ISETP.GT.AND P4, PT, R0, 0x28, P1 ;  /* 0x000000280000780c */ /* 0x000fc60000f84270 */
[----:B------:R-:W-:Y:S01]  /*8ab0*/  @P5 STG.E.U16 desc[UR12][R10.64+0x42], R41 ;  /* 0x000042290a005986 */ /* 0x000fe2000c10150c */
[----:B------:R-:W-:Y:S01]  /*8ac0*/  ISETP.GT.AND P5, PT, R0, 0x29, P1 ;  /* 0x000000290000780c */ /* 0x000fe20000fa4270 */
[----:B0-----:R-:W-:Y:S02]  /*8ad0*/  @P2 IMAD.MOV.U32 R2, RZ, RZ, R12 ;  /* 0x000000ffff022224 */ /* 0x001fe400078e000c */
[----:B------:R-:W-:-:S05]  /*8ae0*/  @P2 IMAD.MOV.U32 R3, RZ, RZ, R13 ;  /* 0x000000ffff032224 */ /* 0x000fca00078e000d */
[----:B------:R0:W-:Y:S01]  /*8af0*/  @P2 STG.E.U16 desc[UR12][R2.64+0x40], R42 ;  /* 0x0000402a02002986 */ /* 0x0001e2000c10150c */
[----:B------:R-:W-:Y:S01]  /*8b00*/  ISETP.GT.AND P2, PT, R0, 0x28, P0 ;  /* 0x000000280000780c */ /* 0x000fe20000744270 */
        /* <DEDUP_REMOVED lines=111> */
[C---:B------:R-:W-:Y:S02]  /*9200*/  ISETP.GT.AND P3, PT, R0.reuse, 0x78, P1 ;  /* 0x000000780000780c */ /* 0x040fe40000f64270 */
[C---:B------:R-:W-:Y:S01]  /*9210*/  ISETP.GT.AND P1, PT, R0.reuse, 0x79, P1 ;  /* 0x000000790000780c */ /* 0x040fe20000f24270 */
[----:B------:R-:W-:Y:S01]  /*9220*/  @P4 STG.E.U16 desc[UR12][R10.64+0xe0], R80 ;  /* 0x0000e0500a004986 */ /* 0x000fe2000c10150c */
[C---:B------:R-:W-:Y:S02]  /*9230*/  ISETP.GT.AND P4, PT, R0.reuse, 0x71, P0 ;  /* 0x000000710000780c */ /* 0x040fe40000784270 */
[----:B------:R-:W-:Y:S01]  /*9240*/  ISETP.GT.AND P0, PT, R0, 0x79, P0 ;  /* 0x000000790000780c */ /* 0x000fe20000704270 */
[----:B------:R-:W-:Y:S01]  /*9250*/  @P2 STG.E.U16 desc[UR12][R10.64+0xe2], R81 ;  /* 0x0000e2510a002986 */ /* 0x000fe2000c10150c */
[----:B0-----:R-:W-:Y:S02]  /*9260*/  @P5 IMAD.MOV.U32 R2, RZ, RZ, R12 ;  /* 0x000000ffff025224 */ /* 0x001fe400078e000c */
[----:B------:R-:W-:-:S05]  /*9270*/  @P5 IMAD.MOV.U32 R3, RZ, RZ, R13 ;  /* 0x000000ffff035224 */ /* 0x000fca00078e000d */
[----:B------:R0:W-:Y:S02]  /*9280*/  @P5 STG.E.U16 desc[UR12][R2.64+0xe0], R82 ;  /* 0x0000e05202005986 */ /* 0x0001e4000c10150c */
[----:B0-----:R-:W-:Y:S02]  /*9290*/  @P4 IMAD.MOV.U32 R2, RZ, RZ, R12 ;  /* 0x000000ffff024224 */ /* 0x001fe400078e000c */
[----:B------:R-:W-:-:S05]  /*92a0*/  @P4 IMAD.MOV.U32 R3, RZ, RZ, R13 ;  /* 0x000000ffff034224 */ /* 0x000fca00078e000d */
[----:B------:R0:W-:Y:S04]  /*92b0*/  @P4 STG.E.U16 desc[UR12][R2.64+0xe2], R83 ;  /* 0x0000e25302004986 */ /* 0x0001e8000c10150c */
[----:B------:R1:W-:Y:S04]  /*92c0*/  @P3 STG.E.U16 desc[UR12][R10.64+0xf0], R84 ;  /* 0x0000f0540a003986 */ /* 0x0003e8000c10150c */
[----:B------:R1:W-:Y:S01]  /*92d0*/  @P1 STG.E.U16 desc[UR12][R10.64+0xf2], R85 ;  /* 0x0000f2550a001986 */ /* 0x0003e2000c10150c */
[----:B0-----:R-:W-:Y:S02]  /*92e0*/  @P6 IMAD.MOV.U32 R2, RZ, RZ, R12 ;  /* 0x000000ffff026224 */ /* 0x001fe400078e000c */
[----:B------:R-:W-:-:S05]  /*92f0*/  @P6 IMAD.MOV.U32 R3, RZ, RZ, R13 ;  /* 0x000000ffff036224 */ /* 0x000fca00078e000d */
[----:B------:R1:W-:Y:S01]  /*9300*/  @P6 STG.E.U16 desc[UR12][R2.64+0xf0], R86 ;  /* 0x0000f05602006986 */ /* 0x0003e2000c10150c */
[----:B------:R-:W-:Y:S05]  /*9310*/  @!P0 EXIT ;  /* 0x000000000000894d */ /* 0x000fea0003800000 */
[----:B------:R-:W-:-:S05]  /*9320*/  F2FP.F16.F32.PACK_AB R8, RZ, R8 ;  /* 0x00000008ff08723e */ /* 0x000fca00000000ff */
[----:B------:R-:W-:Y:S01]  /*9330*/  STG.E.U16 desc[UR12][R12.64+0xf2], R8 ;  /* 0x0000f2080c007986 */ /* 0x000fe2000c10150c */
[----:B------:R-:W-:Y:S05]  /*9340*/  EXIT ;  /* 0x000000000000794d */ /* 0x000fea0003800000 */
.L_x_14:
[----:B------:R-:W-:-:S13]  /*9350*/  ISETP.NE.AND P0, PT, R5, RZ, PT ;  /* 0x000000ff0500720c */ /* 0x000fda0003f05270 */
[----:B------:R-:W-:Y:S05]  /*9360*/  @P0 EXIT ;  /* 0x000000000000094d */ /* 0x000fea0003800000 */
[----:B------:R-:W-:Y:S01]  /*9370*/  ELECT P0, URZ, PT ;  /* 0x00000000003f782f */ /* 0x000fe20003800000 */
[----:B------:R-:W-:-:S12]  /*9380*/  BSSY B0, `(.L_x_279) ;  /* 0x0000073000007945 */ /* 0x000fd80003800000 */
[----:B------:R-:W-:Y:S05]  /*9390*/  @!P0 BRA `(.L_x_280) ;  /* 0x0000000400c48947 */ /* 0x000fea0003800000 */
[----:B------:R-:W-:-:S13]  /*93a0*/  ISETP.GE.AND P0, PT, R3, 0x1, PT ;  /* 0x000000010300780c */ /* 0x000fda0003f06270 */
[----:B------:R-:W-:Y:S05]  /*93b0*/  @!P0 BRA `(.L_x_280) ;  /* 0x0000000400bc8947 */ /* 0x000fea0003800000 */
[----:B------:R-:W0:Y:S01]  /*93c0*/  S2R R6, SR_CgaCtaId ;  /* 0x0000000000067919 */ /* 0x000e220000008800 */
[----:B------:R-:W-:Y:S01]  /*93d0*/  IMAD.SHL.U32 R20, R12, 0x80, RZ ;  /* 0x000000800c147824 */ /* 0x000fe200078e00ff */
[----:B------:R-:W-:Y:S01]  /*93e0*/  ULDC UR4, c[0x0][0x384] ;  /* 0x0000e10000047ab9 */ /* 0x000fe20000000800 */
[----:B------:R-:W-:Y:S01]  /*93f0*/  LOP3.LUT P0, RZ, R11, 0x1f, RZ, 0xc0, !PT ;  /* 0x0000001f0bff7812 */ /* 0x000fe2000780c0ff */
[----:B------:R-:W-:Y:S01]  /*9400*/  ULDC UR5, c[0x0][0x388] ;  /* 0x0000e20000057ab9 */ /* 0x000fe20000000800 */
[C---:B------:R-:W-:Y:S01]  /*9410*/  ISETP.NE.AND P1, PT, R14.reuse, RZ, PT ;  /* 0x000000ff0e00720c */ /* 0x040fe20003f25270 */
[----:B-----5:R-:W-:Y:S01]  /*9420*/  IMAD.MOV.U32 R8, RZ, RZ, 0x1 ;  /* 0x00000001ff087424 */ /* 0x020fe200078e00ff */
[----:B------:R-:W-:Y:S01]  /*9430*/  ISETP.NE.OR P0, PT, R14, RZ, !P0 ;  /* 0x000000ff0e00720c */ /* 0x000fe20004705670 */
[----:B---3--:R-:W-:Y:S01]  /*9440*/  IMAD.MOV.U32 R9, RZ, RZ, RZ ;  /* 0x000000ffff097224 */ /* 0x008fe200078e00ff */
[----:B------:R-:W-:Y:S02]  /*9450*/  LOP3.LUT R21, R2, 0x2, RZ, 0xfc, !PT ;  /* 0x0000000202157812 */ /* 0x000fe400078efcff */
[----:B------:R-:W-:Y:S01]  /*9460*/  CS2R R10, SRZ ;  /* 0x00000000000a7805 */ /* 0x000fe2000001ff00 */
[----:B------:R-:W-:-:S02]  /*9470*/  IMAD.MOV.U32 R12, RZ, RZ, RZ ;  /* 0x000000ffff0c7224 */ /* 0x000fc400078e00ff */
[----:B0-----:R-:W-:-:S05]  /*9480*/  IMAD.SHL.U32 R0, R6, 0x40, RZ ;  /* 0x0000004006007824 */ /* 0x001fca00078e00ff */
[----:B------:R-:W-:Y:S01]  /*9490*/  LOP3.LUT R4, R0, 0x40, RZ, 0xc0, !PT ;  /* 0x0000004000047812 */ /* 0x000fe200078ec0ff */
[----:B------:R-:W-:-:S04]  /*94a0*/  IMAD R0, R16, R17, RZ ;  /* 0x0000001110007224 */ /* 0x000fc800078e02ff */
[----:B------:R-:W-:Y:S02]  /*94b0*/  IMAD R5, R13, 0x80, R4 ;  /* 0x000000800d057824 */ /* 0x000fe400078e0204 */
[----:B------:R-:W-:Y:S02]  /*94c0*/  IMAD.SHL.U32 R4, R6, 0x800, RZ ;  /* 0x0000080006047824 */ /* 0x000fe400078e00ff */
[----:B------:R-:W-:-:S03]  /*94d0*/  IMAD.HI.U32 R6, R20, UR4, RZ ;  /* 0x0000000414067c27 */ /* 0x000fc6000f8e00ff */
[----:B------:R-:W-:Y:S01]  /*94e0*/  LOP3.LUT R4, R4, 0x800, RZ, 0xc0, !PT ;  /* 0x0000080004047812 */ /* 0x000fe200078ec0ff */
[----:B------:R-:W-:Y:S01]  /*94f0*/  IMAD R0, R7, R0, 0x1 ;  /* 0x0000000107007424 */ /* 0x000fe200078e0200 */
[----:B------:R-:W-:-:S07]  /*9500*/  SHF.R.U32.HI R6, RZ, UR5, R6 ;  /* 0x00000005ff067c19 */ /* 0x000fce0008011606 */
.L_x_284:
[----:B------:R-:W0:Y:S01]  /*9510*/  S2R R14, SR_CgaCtaId ;  /* 0x00000000000e7919 */ /* 0x000e220000008800 */
[----:B------:R-:W-:-:S04]  /*9520*/  MOV R13, 0x400 ;  /* 0x00000400000d7802 */ /* 0x000fc80000000f00 */
[----:B0-----:R-:W-:Y:S02]  /*9530*/  LEA R22, R14, R13, 0x18 ;  /* 0x0000000d0e167211 */ /* 0x001fe400078ec0ff */
[----:B------:R-:W-:-:S03]  /*9540*/  SHF.L.U32 R13, R8, 0x1f, RZ ;  /* 0x0000001f080d7819 */ /* 0x000fc600000006ff */
[----:B------:R-:W-:-:S07]  /*9550*/  IMAD R14, R9, 0x8, R22 ;  /* 0x00000008090e7824 */ /* 0x000fce00078e0216 */
.L_x_281:
[----:B0-----:R0:W1:Y:S02]  /*9560*/  SYNCS.PHASECHK.TRANS64.TRYWAIT P2, [R14+URZ+0x38070], R13 ;  /* 0x0380700d0e0075a7 */ /* 0x001064000804017f */
[----:B-1----:R-:W-:Y:S05]  /*9570*/  @!P2 NANOSLEEP.SYNCS 0x989680 ;  /* 0x009896800000a95d */ /* 0x002fea0003900000 */
[----:B------:R-:W1:Y:S02]  /*9580*/  @!P2 SYNCS.PHASECHK.TRANS64 P2, [R14+URZ+0x38070], R13 ;  /* 0x0380700d0e00a5a7 */ /* 0x000e64000804007f */
[----:B-1----:R-:W-:Y:S05]  /*9590*/  @!P2 BRA `(.L_x_281) ;  /* 0xfffffffc00f0a947 */ /* 0x002fea000383ffff */
[----:B0-----:R-:W0:Y:S02]  /*95a0*/  @!P1 LDC R13, c[0x0][0x500] ;  /* 0x00014000ff0d9b82 */ /* 0x001e240000000800 */
[----:B0-----:R0:W-:Y:S02]  /*95b0*/  @!P1 SYNCS.ARRIVE.TRANS64 RZ, [R14+URZ+0x38000], R13 ;  /* 0x0380000d0eff99a7 */ /* 0x0011e4000800003f */
[----:B0-----:R-:W-:-:S04]  /*95c0*/  PRMT R13, R21, 0x9910, RZ ;  /* 0x00009910150d7816 */ /* 0x001fc800000000ff */
[----:B------:R-:W-:-:S13]  /*95d0*/  ISETP.NE.AND P2, PT, R13, 0x2, PT ;  /* 0x000000020d00780c */ /* 0x000fda0003f45270 */
[----:B------:R-:W-:Y:S05]  /*95e0*/  @P2 BRA `(.L_x_282) ;  /* 0x0000000000042947 */ /* 0x000fea0003800000 */
[----:B------:R-:W-:Y:S01]  /*95f0*/  BPT.TRAP 0x1 ;  /* 0x000000040000795c */ /* 0x000fe20000300000 */
.L_x_282:
[----:B------:R-:W-:Y:S05]  /*9600*/  @P0 BRA `(.L_x_283) ;  /* 0x0000000000040947 */ /* 0x000fea0003800000 */
[----:B------:R-:W-:Y:S01]  /*9610*/  BPT.TRAP 0x1 ;  /* 0x000000040000795c */ /* 0x000fe20000300000 */
.L_x_283:
[----:B------:R-:W0:Y:S01]  /*9620*/  LDC R15, c[0x0][0x380] ;  /* 0x0000e000ff0f7b82 */ /* 0x000e220000000800 */
[----:B------:R-:W-:Y:S01]  /*9630*/  R2UR UR4, R6 ;  /* 0x00000000060472ca */ /* 0x000fe200000e0000 */
[----:B------:R-:W-:Y:S01]  /*9640*/  IMAD R13, R9, 0x1000, R4 ;  /* 0x00001000090d7824 */ /* 0x000fe200078e0204 */
[----:B------:R-:W-:Y:S01]  /*9650*/  R2UR UR5, R20 ;  /* 0x00000000140572ca */ /* 0x000fe200000e0000 */
[----:B------:R-:W-:Y:S01]  /*9660*/  ULDC UR20, c[0x0][0x38c] ;  /* 0x0000e30000147ab9 */ /* 0x000fe20000000800 */
[----:B------:R-:W-:Y:S01]  /*9670*/  R2UR UR17, R14 ;  /* 0x000000000e1172ca */ /* 0x000fe200000e0000 */
[----:B------:R-:W-:Y:S01]  /*9680*/  IMAD R13, R13, 0x2, R22 ;  /* 0x000000020d0d7824 */ /* 0x000fe200078e0216 */
[----:B------:R-:W-:Y:S01]  /*9690*/  UISETP.NE.AND UP0, UPT, UR20, 0x1, UPT ;  /* 0x000000011400788c */ /* 0x000fe2000bf05270 */
[----:B------:R-:W1:Y:S01]  /*96a0*/  LDC.64 R16, c[0x0][0x3b8] ;  /* 0x0000ee00ff107b82 */ /* 0x000e620000000a00 */
[C---:B------:R-:W-:Y:S01]  /*96b0*/  VIADD R14, R12.reuse, 0x1 ;  /* 0x000000010c0e7836 */ /* 0x040fe20000000000 */
[----:B------:R-:W-:Y:S01]  /*96c0*/  R2UR UR18, R12 ;  /* 0x000000000c1272ca */ /* 0x000fe200000e0000 */
[----:B------:R-:W-:Y:S01]  /*96d0*/  VIADD R0, R0, 0xffffffff ;  /* 0xffffffff00007836 */ /* 0x000fe20000000000 */
[----:B------:R-:W-:Y:S01]  /*96e0*/  R2UR UR8, R13 ;  /* 0x000000000d0872ca */ /* 0x000fe200000e0000 */
[----:B------:R-:W-:Y:S01]  /*96f0*/  ULDC.64 UR24, c[0x0][0x198] ;  /* 0x0000660000187ab9 */ /* 0x000fe20000000a00 */
[----:B------:R-:W-:Y:S01]  /*9700*/  R2UR UR9, R22 ;  /* 0x00000000160972ca */ /* 0x000fe200000e0000 */
[----:B------:R-:W-:Y:S01]  /*9710*/  ULDC.64 UR14, c[0x0][0x3b0] ;  /* 0x0000ec00000e7ab9 */ /* 0x000fe20000000a00 */
[----:B------:R-:W1:Y:S01]  /*9720*/  LDC.64 R18, c[0x0][0x3d8] ;  /* 0x0000f600ff127b82 */ /* 0x000e620000000a00 */
[----:B------:R-:W-:Y:S01]  /*9730*/  R2UR UR16, R9 ;  /* 0x00000000091072ca */ /* 0x000fe200000e0000 */
[----:B------:R-:W-:Y:S01]  /*9740*/  @UP0 ULDC.64 UR10, c[0x0][0x390] ;  /* 0x0000e400000a0ab9 */ /* 0x000fe20000000a00 */
[----:B------:R-:W-:Y:S01]  /*9750*/  R2UR UR12, R11 ;  /* 0x000000000b0c72ca */ /* 0x000fe200000e0000 */
[----:B------:R-:W-:Y:S01]  /*9760*/  ULDC.64 UR22, c[0x0][0x3d0] ;  /* 0x0000f40000167ab9 */ /* 0x000fe20000000a00 */
[----:B------:R-:W-:Y:S01]  /*9770*/  R2UR UR13, R10 ;  /* 0x000000000a0d72ca */ /* 0x000fe200000e0000 */
[----:B------:R-:W-:Y:S01]  /*9780*/  VIADD R9, R9, 0x1 ;  /* 0x0000000109097836 */ /* 0x000fe20000000000 */
[----:B------:R-:W-:Y:S01]  /*9790*/  ISETP.GT.AND P5, PT, R0, 0x1, PT ;  /* 0x000000010000780c */ /* 0x000fe20003fa4270 */
[----:B------:R-:W-:Y:S01]  /*97a0*/  USHF.L.U32 UR18, UR18, 0x5, URZ ;  /* 0x0000000512127899 */ /* 0x000fe2000800063f */
[----:B0-----:R-:W-:Y:S01]  /*97b0*/  ISETP.NE.AND P2, PT, R15, 0x1, PT ;  /* 0x000000010f00780c */ /* 0x001fe20003f45270 */
[----:B------:R-:W-:Y:S01]  /*97c0*/  UIADD3 UR17, UR17, 0x38000, URZ ;  /* 0x0003800011117890 */ /* 0x000fe2000fffe03f */
[----:B------:R-:W-:Y:S01]  /*97d0*/  ISETP.NE.AND P4, PT, R9, 0xe, PT ;  /* 0x0000000e0900780c */ /* 0x000fe20003f85270 */
[----:B------:R-:W-:-:S02]  /*97e0*/  UIADD3 UR8, UR8, 0x1c000, URZ ;  /* 0x0001c00008087890 */ /* 0x000fc4000fffe03f */
[----:B------:R-:W-:Y:S01]  /*97f0*/  ULEA UR16, UR16, UR9, 0xd ;  /* 0x0000000910107291 */ /* 0x000fe2000f8e683f */
[----:B------:R-:W-:Y:S01]  /*9800*/  SEL R9, R9, RZ, P4 ;  /* 0x000000ff09097207 */ /* 0x000fe20002000000 */
[----:B------:R-:W-:Y:S01]  /*9810*/  UMOV UR26, 0x30000 ;  /* 0x00030000001a7882 */ /* 0x000fe20000000000 */
[----:B------:R-:W-:Y:S01]  /*9820*/  UMOV UR28, 0x0 ;  /* 0x00000000001c7882 */ /* 0x000fe20000000000 */
[----:B------:R-:W-:Y:S01]  /*9830*/  UMOV UR29, 0x10000000 ;  /* 0x10000000001d7882 */ /* 0x000fe20000000000 */
[----:B------:R-:W-:-:S03]  /*9840*/  UMOV UR9, UR17 ;  /* 0x0000001100097c82 */ /* 0x000fc60008000000 */
[----:B------:R-:W-:Y:S01]  /*9850*/  @P2 IMAD.U32 R23, RZ, RZ, UR4 ;  /* 0x00000004ff172e24 */ /* 0x000fe2000f8e00ff */
[----:B------:R-:W-:Y:S01]  /*9860*/  UIADD3 UR4, UP1, UR24, 0xf0, URZ ;  /* 0x000000f018047890 */ /* 0x000fe2000ff3e03f */
[----:B-1----:R-:W-:Y:S01]  /*9870*/  IMAD R13, R11, R16, R18 ;  /* 0x000000100b0d7224 */ /* 0x002fe200078e0212 */
[----:B------:R-:W-:Y:S01]  /*9880*/  UIADD3 UR24, UP2, UR24, 0x1f0, URZ ;  /* 0x000001f018187890 */ /* 0x000fe2000ff5e03f */
[----:B------:R-:W0:Y:S01]  /*9890*/  LDC R16, c[0x0][0x3c8] ;  /* 0x0000f200ff107b82 */ /* 0x000e220000000800 */
[----:B------:R-:W-:Y:S01]  /*98a0*/  @P2 R2UR UR5, R23 ;  /* 0x00000000170522ca */ /* 0x000fe200000e0000 */
[----:B------:R-:W-:Y:S01]  /*98b0*/  IMAD R12, R10, R17, R19 ;  /* 0x000000110a0c7224 */ /* 0x000fe200078e0213 */
[----:B------:R-:W-:-:S04]  /*98c0*/  ISETP.NE.AND P2, PT, R14, R7, PT ;  /* 0x000000070e00720c */ /* 0x000fc80003f45270 */
[----:B------:R-:W-:Y:S01]  /*98d0*/  PRMT R12, R13, 0x40, R12 ;  /* 0x000000400d0c7816 */ /* 0x000fe2000000000c */
[----:B------:R-:W-:-:S06]  /*98e0*/  VIADD R13, R11, 0x1 ;  /* 0x000000010b0d7836 */ /* 0x000fcc0000000000 */
[----:B------:R-:W-:Y:S02]  /*98f0*/  UIADD3 UR6, -UR5, URZ, URZ ;  /* 0x0000003f05067290 */ /* 0x000fe4000fffe13f */
[----:B------:R-:W-:Y:S01]  /*9900*/  UMOV UR21, UR5 ;  /* 0x0000000500157c82 */ /* 0x000fe20008000000 */
[----:B------:R-:W-:Y:S01]  /*9910*/  @P2 IMAD.MOV R13, RZ, RZ, R11 ;  /* 0x000000ffff0d2224 */ /* 0x000fe200078e020b */
[----:B------:R-:W-:Y:S02]  /*9920*/  SEL R11, RZ, 0x1, P4 ;  /* 0x00000001ff0b7807 */ /* 0x000fe40002000000 */
[----:B------:R-:W-:Y:S01]  /*9930*/  IMAD R15, R15, UR6, R20 ;  /* 0x000000060f0f7c24 */ /* 0x000fe2000f8e0214 */
[----:B------:R-:W-:Y:S01]  /*9940*/  UIMAD.WIDE.U32 UR6, UR5, UR10, URZ ;  /* 0x0000000a050672a5 */ /* 0x000fe2000f8e003f */
[----:B------:R-:W-:Y:S02]  /*9950*/  LOP3.LUT R8, R8, R11, RZ, 0x3c, !PT ;  /* 0x0000000b08087212 */ /* 0x000fe400078e3cff */
[----:B0-----:R-:W-:Y:S01]  /*9960*/  ISETP.NE.AND P3, PT, R13, R16, PT ;  /* 0x000000100d00720c */ /* 0x001fe20003f65270 */
[----:B------:R-:W-:Y:S01]  /*9970*/  @UP0 USHF.R.U32.HI UR21, URZ, UR11, UR7 ;  /* 0x0000000b3f150299 */ /* 0x000fe20008011607 */
[----:B------:R-:W-:Y:S01]  /*9980*/  R2UR UR19, R15 ;  /* 0x000000000f1372ca */ /* 0x000fe200000e0000 */
[----:B------:R-:W-:Y:S01]  /*9990*/  UMOV UR10, UR18 ;  /* 0x00000012000a7c82 */ /* 0x000fe20008000000 */
[----:B------:R-:W-:Y:S01]  /*99a0*/  R2UR UR7, R12 ;  /* 0x000000000c0772ca */ /* 0x000fe200000e0000 */
[----:B------:R-:W-:Y:S01]  /*99b0*/  UIADD3 UR6, -UR21, URZ, URZ ;  /* 0x0000003f15067290 */ /* 0x000fe2000fffe13f */
[----:B------:R-:W-:Y:S01]  /*99c0*/  R2UR UR11, R5 ;  /* 0x00000000050b72ca */ /* 0x000fe200000e0000 */
[----:B------:R-:W-:Y:S01]  /*99d0*/  VIADD R15, R10, 0x1 ;  /* 0x000000010a0f7836 */ /* 0x000fe20000000000 */
[----:B------:R-:W-:Y:S01]  /*99e0*/  SEL R12, R14, RZ, P2 ;  /* 0x000000ff0e0c7207 */ /* 0x000fe20001000000 */
[----:B------:R-:W-:Y:S01]  /*99f0*/  UIMAD UR20, UR20, UR6, UR5 ;  /* 0x00000006141472a4 */ /* 0x000fe2000f8e0205 */
[----:B------:R-:W-:Y:S01]  /*9a00*/  SEL R11, R13, RZ, P3 ;  /* 0x000000ff0d0b7207 */ /* 0x000fe20001800000 */
[----:B------:R-:W-:-:S02]  /*9a10*/  UIADD3.X UR5, URZ, UR25, URZ, UP1, !UPT ;  /* 0x000000193f057290 */ /* 0x000fc40008ffe43f */
[----:B------:R-:W-:Y:S01]  /*9a20*/  UIMAD UR20, UR20, UR15, UR23 ;  /* 0x0000000f141472a4 */ /* 0x000fe2000f8e0217 */
[----:B------:R-:W-:Y:S01]  /*9a30*/  @P3 IMAD.MOV R15, RZ, RZ, R10 ;  /* 0x000000ffff0f3224 */ /* 0x000fe200078e020a */
[----:B------:R-:W-:Y:S02]  /*9a40*/  UIMAD UR19, UR19, UR14, UR22 ;  /* 0x0000000e131372a4 */ /* 0x000fe4000f8e0216 */
[----:B------:R-:W-:Y:S01]  /*9a50*/  UPRMT UR6, UR7, 0x5410, URZ ;  /* 0x0000541007067896 */ /* 0x000fe2000800003f */
[----:B------:R-:W-:Y:S01]  /*9a60*/  IMAD.MOV.U32 R10, RZ, RZ, R15 ;  /* 0x000000ffff0a7224 */ /* 0x000fe200078e000f */
[----:B------:R-:W-:-:S07]  /*9a70*/  UIADD3.X UR25, URZ, UR25, URZ, UP2, !UPT ;  /* 0x000000193f197290 */ /* 0x000fce00097fe43f */
[----:B------:R0:W-:Y:S02]  /*9a80*/  UTMALDG.4D.IM2COL [UR16], [UR4], UR6 ;  /* 0x00000010040073b4 */ /* 0x0001e40008058006 */
[----:B------:R0:W-:Y:S02]  /*9a90*/  UTMALDG.4D.MULTICAST [UR8], [UR24], UR26, desc[UR28] ;  /* 0x00001c08180073b4 */ /* 0x0001e4000801981a */
[----:B0-----:R-:W-:Y:S05]  /*9aa0*/  @P5 BRA `(.L_x_284) ;  /* 0xfffffff800985947 */ /* 0x001fea000383ffff */
.L_x_280:
[----:B------:R-:W-:Y:S05]  /*9ab0*/  BSYNC B0 ;  /* 0x0000000000007941 */ /* 0x000fea0003800000 */
.L_x_279:
[----:B------:R-:W-:Y:S01]  /*9ac0*/  ISETP.GE.U32.AND P0, PT, R3, 0xe, PT ;  /* 0x0000000e0300780c */ /* 0x000fe20003f06070 */
[----:B------:R-:W-:-:S12]  /*9ad0*/  IMAD.MOV.U32 R0, RZ, RZ, 0x1 ;  /* 0x00000001ff007424 */ /* 0x000fd800078e00ff */
[----:B------:R-:W-:Y:S05]  /*9ae0*/  @!P0 BRA `(.L_x_285) ;  /* 0x00000000001c8947 */ /* 0x000fea0003800000 */
[----:B------:R-:W-:-:S05]  /*9af0*/  SHF.R.U32.HI R4, RZ, 0x1, R3 ;  /* 0x00000001ff047819 */ /* 0x000fca0000011603 */
[----:B------:R-:W-:-:S05]  /*9b00*/  IMAD.WIDE.U32 R4, R4, -0x6db6db6d, RZ ;  /* 0x9249249304047825 */ /* 0x000fca00078e00ff */
[----:B------:R-:W-:-:S04]  /*9b10*/  SHF.R.U32.HI R0, RZ, 0x2, R5 ;  /* 0x00000002ff007819 */ /* 0x000fc80000011605 */
[----:B------:R-:W-:-:S04]  /*9b20*/  LOP3.LUT R0, R0, 0x1, RZ, 0xc0, !PT ;  /* 0x0000000100007812 */ /* 0x000fc800078ec0ff */
[----:B------:R-:W-:-:S04]  /*9b30*/  ISETP.NE.U32.AND P0, PT, R0, 0x1, PT ;  /* 0x000000010000780c */ /* 0x000fc80003f05070 */
[----:B------:R-:W-:-:S04]  /*9b40*/  ISETP.NE.U32.AND.EX P0, PT, RZ, RZ, PT, P0 ;  /* 0x000000ffff00720c */ /* 0x000fc80003f05100 */
[----:B------:R-:W-:-:S09]  /*9b50*/  SEL R0, RZ, 0x1, !P0 ;  /* 0x00000001ff007807 */ /* 0x000fd20004000000 */
.L_x_285:
[----:B------:R-:W-:Y:S05]  /*9b60*/  WARPSYNC.ALL ;  /* 0x0000000000007948 */ /* 0x000fea0003800000 */
[----:B------:R-:W-:-:S13]  /*9b70*/  ELECT P0, URZ, PT ;  /* 0x00000000003f782f */ /* 0x000fda0003800000 */
[----:B------:R-:W-:Y:S05]  /*9b80*/  @!P0 EXIT ;  /* 0x000000000000894d */ /* 0x000fea0003800000 */
[----:B------:R-:W-:-:S04]  /*9b90*/  LOP3.LUT R2, R2, 0x2, RZ, 0xfc, !PT ;  /* 0x0000000202027812 */ /* 0x000fc800078efcff */
[----:B------:R-:W-:-:S13]  /*9ba0*/  ISETP.NE.AND P0, PT, R2, 0x3, PT ;  /* 0x000000030200780c */ /* 0x000fda0003f05270 */
[----:B------:R-:W-:Y:S05]  /*9bb0*/  @!P0 BRA `(.L_x_286) ;  /* 0x0000000000048947 */ /* 0x000fea0003800000 */
[----:B------:R-:W-:Y:S01]  /*9bc0*/  BPT.TRAP 0x1 ;  /* 0x000000040000795c */ /* 0x000fe20000300000 */
.L_x_286:
[----:B------:R-:W0:Y:S01]  /*9bd0*/  S2R R7, SR_CgaCtaId ;  /* 0x0000000000077919 */ /* 0x000e220000008800 */
[----:B------:R-:W-:Y:S02]  /*9be0*/  SHF.R.U32.HI R4, RZ, 0x1, R3 ;  /* 0x00000001ff047819 */ /* 0x000fe40000011603 */
[----:B------:R-:W-:-:S03]  /*9bf0*/  MOV R2, 0x400 ;  /* 0x0000040000027802 */ /* 0x000fc60000000f00 */
[----:B------:R-:W-:-:S05]  /*9c00*/  IMAD.WIDE.U32 R4, R4, -0x6db6db6d, RZ ;  /* 0x9249249304047825 */ /* 0x000fca00078e00ff */
[----:B------:R-:W-:Y:S02]  /*9c10*/  SHF.R.U32.HI R4, RZ, 0x2, R5 ;  /* 0x00000002ff047819 */ /* 0x000fe40000011605 */
[----:B------:R-:W-:-:S03]  /*9c20*/  SHF.L.U32 R5, R0, 0x1f, RZ ;  /* 0x0000001f00057819 */ /* 0x000fc600000006ff */
[----:B------:R-:W-:Y:S01]  /*9c30*/  IMAD R3, R4, -0xe, R3 ;  /* 0xfffffff204037824 */ /* 0x000fe200078e0203 */
[----:B0-----:R-:W-:-:S05]  /*9c40*/  LEA R2, R7, R2, 0x18 ;  /* 0x0000000207027211 */ /* 0x001fca00078ec0ff */
[----:B------:R-:W-:-:S04]  /*9c50*/  VIADD R2, R2, 0x38070 ;  /* 0x0003807002027836 */ /* 0x000fc80000000000 */
[----:B------:R-:W-:-:S07]  /*9c60*/  IMAD R4, R3, 0x8, R2 ;  /* 0x0000000803047824 */ /* 0x000fce00078e0202 */
.L_x_287:
[----:B0-----:R0:W1:Y:S02]  /*9c70*/  SYNCS.PHASECHK.TRANS64.TRYWAIT P0, [R4+URZ], R5 ;  /* 0x00000005040075a7 */ /* 0x001064000800017f */
[----:B-1----:R-:W-:Y:S05]  /*9c80*/  @!P0 NANOSLEEP.SYNCS 0x989680 ;  /* 0x009896800000895d */ /* 0x002fea0003900000 */
[----:B------:R-:W1:Y:S02]  /*9c90*/  @!P0 SYNCS.PHASECHK.TRANS64 P0, [R4+URZ], R5 ;  /* 0x00000005040085a7 */ /* 0x000e64000800007f */
[----:B-1----:R-:W-:Y:S05]  /*9ca0*/  @!P0 BRA `(.L_x_287) ;  /* 0xfffffffc00f08947 */ /* 0x002fea000383ffff */
[----:B------:R-:W-:-:S05]  /*9cb0*/  VIADD R3, R3, 0x1 ;  /* 0x0000000103037836 */ /* 0x000fca0000000000 */
[----:B------:R-:W-:-:S04]  /*9cc0*/  ISETP.NE.AND P0, PT, R3, 0xe, PT ;  /* 0x0000000e0300780c */ /* 0x000fc80003f05270 */
[----:B0-----:R-:W-:Y:S02]  /*9cd0*/  SEL R5, RZ, 0x1, P0 ;  /* 0x00000001ff057807 */ /* 0x001fe40000000000 */
[----:B------:R-:W-:Y:S02]  /*9ce0*/  SEL R3, R3, RZ, P0 ;  /* 0x000000ff03037207 */ /* 0x000fe40000000000 */
[----:B------:R-:W-:-:S03]  /*9cf0*/  LOP3.LUT R7, R0, R5, RZ, 0x3c, !PT ;  /* 0x0000000500077212 */ /* 0x000fc600078e3cff */
[----:B------:R-:W-:Y:S01]  /*9d00*/  IMAD R0, R3, 0x8, R2 ;  /* 0x0000000803007824 */ /* 0x000fe200078e0202 */
[----:B------:R-:W-:-:S07]  /*9d10*/  SHF.L.U32 R5, R7, 0x1f, RZ ;  /* 0x0000001f07057819 */ /* 0x000fce00000006ff */
.L_x_288:
        /* <DEDUP_REMOVED lines=11> */
.L_x_289:
        /* <DEDUP_REMOVED lines=11> */
.L_x_290:
        /* <DEDUP_REMOVED lines=11> */
.L_x_291:
        /* <DEDUP_REMOVED lines=11> */
.L_x_292:
        /* <DEDUP_REMOVED lines=11> */
.L_x_293:
        /* <DEDUP_REMOVED lines=11> */
.L_x_294:
        /* <DEDUP_REMOVED lines=11> */
.L_x_295:
        /* <DEDUP_REMOVED lines=11> */
.L_x_296:
        /* <DEDUP_REMOVED lines=11> */
.L_x_297:
        /* <DEDUP_REMOVED lines=11> */
.L_x_298:
        /* <DEDUP_REMOVED lines=11> */
.L_x_299:
        /* <DEDUP_REMOVED lines=11> */
.L_x_300:
[----:B0-----:R0:W1:Y:S02]  /*a560*/  SYNCS.PHASECHK.TRANS64.TRYWAIT P0, [R3+URZ], R0 ;  /* 0x00000000030075a7 */ /* 0x001064000800017f */
[----:B-1----:R-:W-:Y:S05]  /*a570*/  @!P0 NANOSLEEP.SYNCS 0x989680 ;  /* 0x009896800000895d */ /* 0x002fea0003900000 */
[----:B------:R-:W1:Y:S02]  /*a580*/  @!P0 SYNCS.PHASECHK.TRANS64 P0, [R3+URZ], R0 ;  /* 0x00000000030085a7 */ /* 0x000e64000800007f */
[----:B-1----:R-:W-:Y:S05]  /*a590*/  @P0 EXIT ;  /* 0x000000000000094d */ /* 0x002fea0003800000 */
[----:B------:R-:W-:Y:S05]  /*a5a0*/  BRA `(.L_x_300) ;  /* 0xfffffffc00ec7947 */ /* 0x000fea000383ffff */
.L_x_301:
[----:B------:R-:W-:-:S00]  /*a5b0*/  BRA `(.L_x_301) ;  /* 0xfffffffc00fc7947 */ /* 0x000fc0000383ffff */
[----:B------:R-:W-:-:S00]  /*a5c0*/  NOP ;  /* 0x0000000000007918 */ /* 0x000fc00000000000 */
        /* <DEDUP_REMOVED lines=11> */
.L_x_302:


//--------------------- .nv.shared._ZN7cutlass13device_kernelINS_4conv6kernel13ConvUniversalINS1_16ConvProblemShapeILNS1_8OperatorE0ELi2EEENS1_10collective14CollectiveConvINS1_46MainloopSm90TmaGmmaWarpSpecializedImplicitGemmILS5_0ELi14ELi2EN4cute5tupleIJNSA_1CILi2EEENSC_ILi1EEESE_EEENS1_36KernelImplicitTmaWarpSpecializedSm90ELi1EEENSB_IJNSC_ILi128EEESI_NSB_IJNSC_ILi32EEEEEEEEENS_6half_tESM_NSA_8TiledMMAINSA_8MMA_AtomIJNSA_4SM904GMMA26MMA_64x128x16_F32F16F16_SSILNSQ_5MajorE0ELSS_0ELNSQ_7ScaleInE1ELST_1EEEEEENSA_6LayoutINSB_IJSE_SE_SE_EEENSB_IJNSC_ILi0EEESY_SY_EEEEENSB_IJNSA_10UnderscoreES11_S11_EEEEENS7_6detail26Sm90ImplicitGemmTileTraitsINSA_20SM90_TMA_LOAD_IM2COLENSA_14ComposedLayoutINSA_7SwizzleILi2ELi4ELi3EEENSA_18smem_ptr_flag_bitsILi16EEENSW_INSB_IJNSB_IJNSC_ILi8EEENSC_ILi16EEEEEENSB_IJSJ_SE_EEENSB_IJSE_NSC_ILi14EEEEEEEEENSB_IJNSB_IJSJ_NSC_ILi256EEEEEENSB_IJSE_SY_EEENSB_IJSY_NSC_ILi4096EEEEEEEEEEEEEvEENS15_INSA_23SM90_TMA_LOAD_MULTICASTES1Q_vEEEENS_8epilogue10collective6detail29Sm90TmaWarpSpecializedAdapterINS1W_15DefaultEpilogueISM_NSB_IJNSB_IJlllEEESE_SY_EEES21_NS1V_6thread17LinearCombinationISM_Li1EffLNS22_9ScaleType4KindE0ELNS_15FloatRoundStyleE2ESM_EENS_4gemm15EpilogueDefaultEEEEEvvEEEEvNT_6ParamsE --------------------------
	.section	.nv.shared._ZN7cutlass13device_kernelINS_4conv6kernel13ConvUniversalINS1_16ConvProblemShapeILNS1_8OperatorE0ELi2EEENS1_10collective14CollectiveConvINS1_46MainloopSm90TmaGmmaWarpSpecializedImplicitGemmILS5_0ELi14ELi2EN4cute5tupleIJNSA_1CILi2EEENSC_ILi1EEESE_EEENS1_36KernelImplicitTmaWarpSpecializedSm90ELi1EEENSB_IJNSC_ILi128EEESI_NSB_IJNSC_ILi32EEEEEEEEENS_6half_tESM_NSA_8TiledMMAINSA_8MMA_AtomIJNSA_4SM904GMMA26MMA_64x128x16_F32F16F16_SSILNSQ_5MajorE0ELSS_0ELNSQ_7ScaleInE1ELST_1EEEEEENSA_6LayoutINSB_IJSE_SE_SE_EEENSB_IJNSC_ILi0EEESY_SY_EEEEENSB_IJNSA_10UnderscoreES11_S11_EEEEENS7_6detail26Sm90ImplicitGemmTileTraitsINSA_20SM90_TMA_LOAD_IM2COLENSA_14ComposedLayoutINSA_7SwizzleILi2ELi4ELi3EEENSA_18smem_ptr_flag_bitsILi16EEENSW_INSB_IJNSB_IJNSC_ILi8EEENSC_ILi16EEEEEENSB_IJSJ_SE_EEENSB_IJSE_NSC_ILi14EEEEEEEEENSB_IJNSB_IJSJ_NSC_ILi256EEEEEENSB_IJSE_SY_EEENSB_IJSY_NSC_ILi4096EEEEEEEEEEEEEvEENS15_INSA_23SM90_TMA_LOAD_MULTICASTES1Q_vEEEENS_8epilogue10collective6detail29Sm90TmaWarpSpecializedAdapterINS1W_15DefaultEpilogueISM_NSB_IJNSB_IJlllEEESE_SY_EEES21_NS1V_6thread17LinearCombinationISM_Li1EffLNS22_9ScaleType4KindE0ELNS_15FloatRoundStyleE2ESM_EENS_4gemm15EpilogueDefaultEEEEEvvEEEEvNT_6ParamsE,"aw",@nobits
	.sectionflags	@""
	.align	16
	.zero		1024


//--------------------- .nv.shared.reserved.0     --------------------------
	.section	.nv.shared.reserved.0,"aw",@nobits
	.weak		__nv_reservedSMEM_offset_0_alias
	.size		__nv_reservedSMEM_offset_0_alias, 0, 0
	.other		__nv_reservedSMEM_offset_0_alias,@"STO_CUDA_RESERVED_SHARED STV_DEFAULT"
__nv_reservedSMEM_offset_0_alias:
	.zero		0


//--------------------- .nv.global                --------------------------
	.section	.nv.global,"aw",@nobits
.nv.global:
	.type		_ZN39_INTERNAL_ea17c7d3_4_k_cu_dee405ee_27364cute1_E,@object
	.size		_ZN39_INTERNAL_ea17c7d3_4_k_cu_dee405ee_27364cute1_E,(_ZN39_INTERNAL_ea17c7d3_4_k_cu_dee405ee_27364cuda3std3__45__cpo6cbeginE - _ZN39_INTERNAL_ea17c7d3_4_k_cu_dee405ee_27364cute1_E)
_ZN39_INTERNAL_ea17c7d3_4_k_cu_dee405ee_27364cute1_E:
	.zero		1
	.type		_ZN39_INTERNAL_ea17c7d3_4_k_cu_dee405ee_27364cuda3std3__45__cpo6cbeginE,@object
	.size		_ZN39_INTERNAL_ea17c7d3_4_k_cu_dee405ee_27364cuda3std3__45__cpo6cbeginE,(_ZN39_INTERNAL_ea17c7d3_4_k_cu_dee405ee_27364cuda3std3__48in_placeE - _ZN39_INTERNAL_ea17c7d3_4_k_cu_dee405ee_27364cuda3std3__45__cpo6cbeginE)
_ZN39_INTERNAL_ea17c7d3_4_k_cu_dee405ee_27364cuda3std3__45__cpo6cbeginE:
	.zero		1
	.type		_ZN39_INTERNAL_ea17c7d3_4_k_cu_dee405ee_27364cuda3std3__48in_placeE,@object
	.size		_ZN39_INTERNAL_ea17c7d3_4_k_cu_dee405ee_27364cuda3std3__48in_placeE,(_ZN39_INTERNAL_ea17c7d3_4_k_cu_dee405ee_27364cuda3std6ranges3__45__cpo9iter_moveE - _ZN39_INTERNAL_ea17c7d3_4_k_cu_dee405ee_27364cuda3std3__48in_placeE)
_ZN39_INTERNAL_ea17c7d3_4_k_cu_dee405ee_27364cuda3std3__48in_placeE:
	.zero		1
	.type		_ZN39_INTERNAL_ea17c7d3_4_k_cu_dee405ee_27364cuda3std6ranges3__45__cpo9iter_moveE,@object
	.size		_ZN39_INTERNAL_ea17c7d3_4_k_cu_dee405ee_27364cuda3std6ranges3__45__cpo9iter_moveE,(_ZN39_INTERNAL_ea17c7d3_4_k_cu_dee405ee_27364cuda3std3__45__cpo5beginE - _ZN39_INTERNAL_ea17c7d3_4_k_cu_dee405ee_27364cuda3std6ranges3__45__cpo9iter_moveE)
_ZN39_INTERNAL_ea17c7d3_4_k_cu_dee405ee_27364cuda3std6ranges3__45__cpo9iter_moveE:
	.zero		1
	.type		_ZN39_INTERNAL_ea17c7d3_4_k_cu_dee405ee_27364cuda3std3__45__cpo5beginE,@object
	.size		_ZN39_INTERNAL_ea17c7d3_4_k_cu_dee405ee_27364cuda3std3__45__cpo5beginE,(_ZN39_INTERNAL_ea17c7d3_4_k_cu_dee405ee_27364cuda3std3__441_GLOBAL__N__ea17c7d3_4_k_cu_dee405ee_27366ignoreE - _ZN39_INTERNAL_ea17c7d3_4_k_cu_dee405ee_27364cuda3std3__45__cpo5beginE)
_ZN39_INTERNAL_ea17c7d3_4_k_cu_dee405ee_27364cuda3std3__45__cpo5beginE:
	.zero		1
	.type		_ZN39_INTERNAL_ea17c7d3_4_k_cu_dee405ee_27364cuda3std3__441_GLOBAL__N__ea17c7d3_4_k_cu_dee405ee_27366ignoreE,@object
	.size		_ZN39_INTERNAL_ea17c7d3_4_k_cu_dee405ee_27364cuda3std3__441_GLOBAL__N__ea17c7d3_4_k_cu_dee405ee_27366ignoreE,(_ZN39_INTERNAL_ea17c7d3_4_k_cu_dee405ee_27364cute7productE - _ZN39_INTERNAL_ea17c7d3_4_k_cu_dee405ee_27364cuda3std3__441_GLOBAL__N__ea17c7d3_4_k_cu_dee405ee_27366ignoreE)
_ZN39_INTERNAL_ea17c7d3_4_k_cu_dee405ee_27364cuda3std3__441_GLOBAL__N__ea17c7d3_4_k_cu_dee405ee_27366ignoreE:
	.zero		1
	.type		_ZN39_INTERNAL_ea17c7d3_4_k_cu_dee405ee_27364cute7productE,@object
	.size		_ZN39_INTERNAL_ea17c7d3_4_k_cu_dee405ee_27364cute7productE,(_ZN39_INTERNAL_ea17c7d3_4_k_cu_dee405ee_27364cuda3std3__45__cpo3endE - _ZN39_INTERNAL_ea17c7d3_4_k_cu_dee405ee_27364cute7productE)
_ZN39_INTERNAL_ea17c7d3_4_k_cu_dee405ee_27364cute7productE:
	.zero		1
	.type		_ZN39_INTERNAL_ea17c7d3_4_k_cu_dee405ee_27364cuda3std3__45__cpo3endE,@object
	.size		_ZN39_INTERNAL_ea17c7d3_4_k_cu_dee405ee_27364cuda3std3__45__cpo3endE,(_ZN39_INTERNAL_ea17c7d3_4_k_cu_dee405ee_27364cuda3std3__419piecewise_constructE - _ZN39_INTERNAL_ea17c7d3_4_k_cu_dee405ee_27364cuda3std3__45__cpo3endE)
_ZN39_INTERNAL_ea17c7d3_4_k_cu_dee405ee_27364cuda3std3__45__cpo3endE:
	.zero		1
	.type		_ZN39_INTERNAL_ea17c7d3_4_k_cu_dee405ee_27364cuda3std3__419piecewise_constructE,@object
	.size		_ZN39_INTERNAL_ea17c7d3_4_k_cu_dee405ee_27364cuda3std3__419piecewise_constructE,(_ZN39_INTERNAL_ea17c7d3_4_k_cu_dee405ee_27364cuda3std3__45__cpo4cendE - _ZN39_INTERNAL_ea17c7d3_4_k_cu_dee405ee_27364cuda3std3__419piecewise_constructE)
_ZN39_INTERNAL_ea17c7d3_4_k_cu_dee405ee_27364cuda3std3__419piecewise_constructE:
	.zero		1
	.type		_ZN39_INTERNAL_ea17c7d3_4_k_cu_dee405ee_27364cuda3std3__45__cpo4cendE,@object
	.size		_ZN39_INTERNAL_ea17c7d3_4_k_cu_dee405ee_27364cuda3std3__45__cpo4cendE,(_ZN39_INTERNAL_ea17c7d3_4_k_cu_dee405ee_27364cuda3std6ranges3__45__cpo4swapE - _ZN39_INTERNAL_ea17c7d3_4_k_cu_dee405ee_27364cuda3std3__45__cpo4cendE)
_ZN39_INTERNAL_ea17c7d3_4_k_cu_dee405ee_27364cuda3std3__45__cpo4cendE:
	.zero		1
	.type		_ZN39_INTERNAL_ea17c7d3_4_k_cu_dee405ee_27364cuda3std6ranges3__45__cpo4swapE,@object
	.size		_ZN39_INTERNAL_ea17c7d3_4_k_cu_dee405ee_27364cuda3std6ranges3__45__cpo4swapE,(.L_7 - _ZN39_INTERNAL_ea17c7d3_4_k_cu_dee405ee_27364cuda3std6ranges3__45__cpo4swapE)
_ZN39_INTERNAL_ea17c7d3_4_k_cu_dee405ee_27364cuda3std6ranges3__45__cpo4swapE:
	.zero		1
.L_7:


//--------------------- .nv.constant0._ZN7cutlass13device_kernelINS_4conv6kernel13ConvUniversalINS1_16ConvProblemShapeILNS1_8OperatorE0ELi2EEENS1_10collective14CollectiveConvINS1_46MainloopSm90TmaGmmaWarpSpecializedImplicitGemmILS5_0ELi14ELi2EN4cute5tupleIJNSA_1CILi2EEENSC_ILi1EEESE_EEENS1_36KernelImplicitTmaWarpSpecializedSm90ELi1EEENSB_IJNSC_ILi128EEESI_NSB_IJNSC_ILi32EEEEEEEEENS_6half_tESM_NSA_8TiledMMAINSA_8MMA_AtomIJNSA_4SM904GMMA26MMA_64x128x16_F32F16F16_SSILNSQ_5MajorE0ELSS_0ELNSQ_7ScaleInE1ELST_1EEEEEENSA_6LayoutINSB_IJSE_SE_SE_EEENSB_IJNSC_ILi0EEESY_SY_EEEEENSB_IJNSA_10UnderscoreES11_S11_EEEEENS7_6detail26Sm90ImplicitGemmTileTraitsINSA_20SM90_TMA_LOAD_IM2COLENSA_14ComposedLayoutINSA_7SwizzleILi2ELi4ELi3EEENSA_18smem_ptr_flag_bitsILi16EEENSW_INSB_IJNSB_IJNSC_ILi8EEENSC_ILi16EEEEEENSB_IJSJ_SE_EEENSB_IJSE_NSC_ILi14EEEEEEEEENSB_IJNSB_IJSJ_NSC_ILi256EEEEEENSB_IJSE_SY_EEENSB_IJSY_NSC_ILi4096EEEEEEEEEEEEEvEENS15_INSA_23SM90_TMA_LOAD_MULTICASTES1Q_vEEEENS_8epilogue10collective6detail29Sm90TmaWarpSpecializedAdapterINS1W_15DefaultEpilogueISM_NSB_IJNSB_IJlllEEESE_SY_EEES21_NS1V_6thread17LinearCombinationISM_Li1EffLNS22_9ScaleType4KindE0ELNS_15FloatRoundStyleE2ESM_EENS_4gemm15EpilogueDefaultEEEEEvvEEEEvNT_6ParamsE --------------------------
	.section	.nv.constant0._ZN7cutlass13device_kernelINS_4conv6kernel13ConvUniversalINS1_16ConvProblemShapeILNS1_8OperatorE0ELi2EEENS1_10collective14CollectiveConvINS1_46MainloopSm90TmaGmmaWarpSpecializedImplicitGemmILS5_0ELi14ELi2EN4cute5tupleIJNSA_1CILi2EEENSC_ILi1EEESE_EEENS1_36KernelImplicitTmaWarpSpecializedSm90ELi1EEENSB_IJNSC_ILi128EEESI_NSB_IJNSC_ILi32EEEEEEEEENS_6half_tESM_NSA_8TiledMMAINSA_8MMA_AtomIJNSA_4SM904GMMA26MMA_64x128x16_F32F16F16_SSILNSQ_5MajorE0ELSS_0ELNSQ_7ScaleInE1ELST_1EEEEEENSA_6LayoutINSB_IJSE_SE_SE_EEENSB_IJNSC_ILi0EEESY_SY_EEEEENSB_IJNSA_10UnderscoreES11_S11_EEEEENS7_6detail26Sm90ImplicitGemmTileTraitsINSA_20SM90_TMA_LOAD_IM2COLENSA_14ComposedLayoutINSA_7SwizzleILi2ELi4ELi3EEENSA_18smem_ptr_flag_bitsILi16EEENSW_INSB_IJNSB_IJNSC_ILi8EEENSC_ILi16EEEEEENSB_IJSJ_SE_EEENSB_IJSE_NSC_ILi14EEEEEEEEENSB_IJNSB_IJSJ_NSC_ILi256EEEEEENSB_IJSE_SY_EEENSB_IJSY_NSC_ILi4096EEEEEEEEEEEEEvEENS15_INSA_23SM90_TMA_LOAD_MULTICASTES1Q_vEEEENS_8epilogue10collective6detail29Sm90TmaWarpSpecializedAdapterINS1W_15DefaultEpilogueISM_NSB_IJNSB_IJlllEEESE_SY_EEES21_NS1V_6thread17LinearCombinationISM_Li1EffLNS22_9ScaleType4KindE0ELNS_15FloatRoundStyleE2ESM_EENS_4gemm15EpilogueDefaultEEEEEvvEEEEvNT_6ParamsE,"a",@progbits
	.sectionflags	@""
	.align	4
.nv.constant0._ZN7cutlass13device_kernelINS_4conv6kernel13ConvUniversalINS1_16ConvProblemShapeILNS1_8OperatorE0ELi2EEENS1_10collective14CollectiveConvINS1_46MainloopSm90TmaGmmaWarpSpecializedImplicitGemmILS5_0ELi14ELi2EN4cute5tupleIJNSA_1CILi2EEENSC_ILi1EEESE_EEENS1_36KernelImplicitTmaWarpSpecializedSm90ELi1EEENSB_IJNSC_ILi128EEESI_NSB_IJNSC_ILi32EEEEEEEEENS_6half_tESM_NSA_8TiledMMAINSA_8MMA_AtomIJNSA_4SM904GMMA26MMA_64x128x16_F32F16F16_SSILNSQ_5MajorE0ELSS_0ELNSQ_7ScaleInE1ELST_1EEEEEENSA_6LayoutINSB_IJSE_SE_SE_EEENSB_IJNSC_ILi0EEESY_SY_EEEEENSB_IJNSA_10UnderscoreES11_S11_EEEEENS7_6detail26Sm90ImplicitGemmTileTraitsINSA_20SM90_TMA_LOAD_IM2COLENSA_14ComposedLayoutINSA_7SwizzleILi2ELi4ELi3EEENSA_18smem_ptr_flag_bitsILi16EEENSW_INSB_IJNSB_IJNSC_ILi8EEENSC_ILi16EEEEEENSB_IJSJ_SE_EEENSB_IJSE_NSC_ILi14EEEEEEEEENSB_IJNSB_IJSJ_NSC_ILi256EEEEEENSB_IJSE_SY_EEENSB_IJSY_NSC_ILi4096EEEEEEEEEEEEEvEENS15_INSA_23SM90_TMA_LOAD_MULTICASTES1Q_vEEEENS_8epilogue10collective6detail29Sm90TmaWarpSpecializedAdapterINS1W_15DefaultEpilogueISM_NSB_IJNSB_IJlllEEESE_SY_EEES21_NS1V_6thread17LinearCombinationISM_Li1EffLNS22_9ScaleType4KindE0ELNS_15FloatRoundStyleE2ESM_EENS_4gemm15EpilogueDefaultEEEEEvvEEEEvNT_6ParamsE:
	.zero		1536


//--------------------- SYMBOLS --------------------------

	.type		.nv.reservedSmem.offset0,@object
	.size		.nv.reservedSmem.offset0,0x4
